//
// Generated by NVIDIA NVVM Compiler
//
// Compiler Build ID: CL-36424714
// Cuda compilation tools, release 13.0, V13.0.88
// Based on NVVM 20.0.0
//

.version 9.0
.target sm_100
.address_size 64

	// .globl	_Z10testKernelPPmS0_iS_

.visible .entry _Z10testKernelPPmS0_iS_(
	.param .u64 .ptr .align 1 _Z10testKernelPPmS0_iS__param_0,
	.param .u64 .ptr .align 1 _Z10testKernelPPmS0_iS__param_1,
	.param .u32 _Z10testKernelPPmS0_iS__param_2,
	.param .u64 .ptr .align 1 _Z10testKernelPPmS0_iS__param_3
)
{


	membar.gl;
	ret;

}
	// .globl	_Z12chaseKernel1PPmS0_iS_
.visible .entry _Z12chaseKernel1PPmS0_iS_(
	.param .u64 .ptr .align 1 _Z12chaseKernel1PPmS0_iS__param_0,
	.param .u64 .ptr .align 1 _Z12chaseKernel1PPmS0_iS__param_1,
	.param .u32 _Z12chaseKernel1PPmS0_iS__param_2,
	.param .u64 .ptr .align 1 _Z12chaseKernel1PPmS0_iS__param_3
)
{
	.reg .pred 	%p<2>;
	.reg .b32 	%r<9>;
	.reg .b64 	%rd<1008>;

	ld.param.u64 	%rd4, [_Z12chaseKernel1PPmS0_iS__param_1];
	cvta.to.global.u64 	%rd5, %rd4;
	mov.u32 	%r4, %tid.x;
	membar.gl;
	mov.u32 	%r5, %ctaid.x;
	mov.u32 	%r6, %ntid.x;
	mad.lo.s32 	%r7, %r5, %r6, %r4;
	mul.wide.s32 	%rd6, %r7, 8;
	add.s64 	%rd7, %rd5, %rd6;
	ld.global.u64 	%rd1007, [%rd7];
	mov.b32 	%r8, 0;
$L__BB1_1:
	.pragma "nounroll";
	ld.volatile.u64 	%rd8, [%rd1007];
	ld.volatile.u64 	%rd9, [%rd8];
	ld.volatile.u64 	%rd10, [%rd9];
	ld.volatile.u64 	%rd11, [%rd10];
	ld.volatile.u64 	%rd12, [%rd11];
	ld.volatile.u64 	%rd13, [%rd12];
	ld.volatile.u64 	%rd14, [%rd13];
	ld.volatile.u64 	%rd15, [%rd14];
	ld.volatile.u64 	%rd16, [%rd15];
	ld.volatile.u64 	%rd17, [%rd16];
	ld.volatile.u64 	%rd18, [%rd17];
	ld.volatile.u64 	%rd19, [%rd18];
	ld.volatile.u64 	%rd20, [%rd19];
	ld.volatile.u64 	%rd21, [%rd20];
	ld.volatile.u64 	%rd22, [%rd21];
	ld.volatile.u64 	%rd23, [%rd22];
	ld.volatile.u64 	%rd24, [%rd23];
	ld.volatile.u64 	%rd25, [%rd24];
	ld.volatile.u64 	%rd26, [%rd25];
	ld.volatile.u64 	%rd27, [%rd26];
	ld.volatile.u64 	%rd28, [%rd27];
	ld.volatile.u64 	%rd29, [%rd28];
	ld.volatile.u64 	%rd30, [%rd29];
	ld.volatile.u64 	%rd31, [%rd30];
	ld.volatile.u64 	%rd32, [%rd31];
	ld.volatile.u64 	%rd33, [%rd32];
	ld.volatile.u64 	%rd34, [%rd33];
	ld.volatile.u64 	%rd35, [%rd34];
	ld.volatile.u64 	%rd36, [%rd35];
	ld.volatile.u64 	%rd37, [%rd36];
	ld.volatile.u64 	%rd38, [%rd37];
	ld.volatile.u64 	%rd39, [%rd38];
	ld.volatile.u64 	%rd40, [%rd39];
	ld.volatile.u64 	%rd41, [%rd40];
	ld.volatile.u64 	%rd42, [%rd41];
	ld.volatile.u64 	%rd43, [%rd42];
	ld.volatile.u64 	%rd44, [%rd43];
	ld.volatile.u64 	%rd45, [%rd44];
	ld.volatile.u64 	%rd46, [%rd45];
	ld.volatile.u64 	%rd47, [%rd46];
	ld.volatile.u64 	%rd48, [%rd47];
	ld.volatile.u64 	%rd49, [%rd48];
	ld.volatile.u64 	%rd50, [%rd49];
	ld.volatile.u64 	%rd51, [%rd50];
	ld.volatile.u64 	%rd52, [%rd51];
	ld.volatile.u64 	%rd53, [%rd52];
	ld.volatile.u64 	%rd54, [%rd53];
	ld.volatile.u64 	%rd55, [%rd54];
	ld.volatile.u64 	%rd56, [%rd55];
	ld.volatile.u64 	%rd57, [%rd56];
	ld.volatile.u64 	%rd58, [%rd57];
	ld.volatile.u64 	%rd59, [%rd58];
	ld.volatile.u64 	%rd60, [%rd59];
	ld.volatile.u64 	%rd61, [%rd60];
	ld.volatile.u64 	%rd62, [%rd61];
	ld.volatile.u64 	%rd63, [%rd62];
	ld.volatile.u64 	%rd64, [%rd63];
	ld.volatile.u64 	%rd65, [%rd64];
	ld.volatile.u64 	%rd66, [%rd65];
	ld.volatile.u64 	%rd67, [%rd66];
	ld.volatile.u64 	%rd68, [%rd67];
	ld.volatile.u64 	%rd69, [%rd68];
	ld.volatile.u64 	%rd70, [%rd69];
	ld.volatile.u64 	%rd71, [%rd70];
	ld.volatile.u64 	%rd72, [%rd71];
	ld.volatile.u64 	%rd73, [%rd72];
	ld.volatile.u64 	%rd74, [%rd73];
	ld.volatile.u64 	%rd75, [%rd74];
	ld.volatile.u64 	%rd76, [%rd75];
	ld.volatile.u64 	%rd77, [%rd76];
	ld.volatile.u64 	%rd78, [%rd77];
	ld.volatile.u64 	%rd79, [%rd78];
	ld.volatile.u64 	%rd80, [%rd79];
	ld.volatile.u64 	%rd81, [%rd80];
	ld.volatile.u64 	%rd82, [%rd81];
	ld.volatile.u64 	%rd83, [%rd82];
	ld.volatile.u64 	%rd84, [%rd83];
	ld.volatile.u64 	%rd85, [%rd84];
	ld.volatile.u64 	%rd86, [%rd85];
	ld.volatile.u64 	%rd87, [%rd86];
	ld.volatile.u64 	%rd88, [%rd87];
	ld.volatile.u64 	%rd89, [%rd88];
	ld.volatile.u64 	%rd90, [%rd89];
	ld.volatile.u64 	%rd91, [%rd90];
	ld.volatile.u64 	%rd92, [%rd91];
	ld.volatile.u64 	%rd93, [%rd92];
	ld.volatile.u64 	%rd94, [%rd93];
	ld.volatile.u64 	%rd95, [%rd94];
	ld.volatile.u64 	%rd96, [%rd95];
	ld.volatile.u64 	%rd97, [%rd96];
	ld.volatile.u64 	%rd98, [%rd97];
	ld.volatile.u64 	%rd99, [%rd98];
	ld.volatile.u64 	%rd100, [%rd99];
	ld.volatile.u64 	%rd101, [%rd100];
	ld.volatile.u64 	%rd102, [%rd101];
	ld.volatile.u64 	%rd103, [%rd102];
	ld.volatile.u64 	%rd104, [%rd103];
	ld.volatile.u64 	%rd105, [%rd104];
	ld.volatile.u64 	%rd106, [%rd105];
	ld.volatile.u64 	%rd107, [%rd106];
	ld.volatile.u64 	%rd108, [%rd107];
	ld.volatile.u64 	%rd109, [%rd108];
	ld.volatile.u64 	%rd110, [%rd109];
	ld.volatile.u64 	%rd111, [%rd110];
	ld.volatile.u64 	%rd112, [%rd111];
	ld.volatile.u64 	%rd113, [%rd112];
	ld.volatile.u64 	%rd114, [%rd113];
	ld.volatile.u64 	%rd115, [%rd114];
	ld.volatile.u64 	%rd116, [%rd115];
	ld.volatile.u64 	%rd117, [%rd116];
	ld.volatile.u64 	%rd118, [%rd117];
	ld.volatile.u64 	%rd119, [%rd118];
	ld.volatile.u64 	%rd120, [%rd119];
	ld.volatile.u64 	%rd121, [%rd120];
	ld.volatile.u64 	%rd122, [%rd121];
	ld.volatile.u64 	%rd123, [%rd122];
	ld.volatile.u64 	%rd124, [%rd123];
	ld.volatile.u64 	%rd125, [%rd124];
	ld.volatile.u64 	%rd126, [%rd125];
	ld.volatile.u64 	%rd127, [%rd126];
	ld.volatile.u64 	%rd128, [%rd127];
	ld.volatile.u64 	%rd129, [%rd128];
	ld.volatile.u64 	%rd130, [%rd129];
	ld.volatile.u64 	%rd131, [%rd130];
	ld.volatile.u64 	%rd132, [%rd131];
	ld.volatile.u64 	%rd133, [%rd132];
	ld.volatile.u64 	%rd134, [%rd133];
	ld.volatile.u64 	%rd135, [%rd134];
	ld.volatile.u64 	%rd136, [%rd135];
	ld.volatile.u64 	%rd137, [%rd136];
	ld.volatile.u64 	%rd138, [%rd137];
	ld.volatile.u64 	%rd139, [%rd138];
	ld.volatile.u64 	%rd140, [%rd139];
	ld.volatile.u64 	%rd141, [%rd140];
	ld.volatile.u64 	%rd142, [%rd141];
	ld.volatile.u64 	%rd143, [%rd142];
	ld.volatile.u64 	%rd144, [%rd143];
	ld.volatile.u64 	%rd145, [%rd144];
	ld.volatile.u64 	%rd146, [%rd145];
	ld.volatile.u64 	%rd147, [%rd146];
	ld.volatile.u64 	%rd148, [%rd147];
	ld.volatile.u64 	%rd149, [%rd148];
	ld.volatile.u64 	%rd150, [%rd149];
	ld.volatile.u64 	%rd151, [%rd150];
	ld.volatile.u64 	%rd152, [%rd151];
	ld.volatile.u64 	%rd153, [%rd152];
	ld.volatile.u64 	%rd154, [%rd153];
	ld.volatile.u64 	%rd155, [%rd154];
	ld.volatile.u64 	%rd156, [%rd155];
	ld.volatile.u64 	%rd157, [%rd156];
	ld.volatile.u64 	%rd158, [%rd157];
	ld.volatile.u64 	%rd159, [%rd158];
	ld.volatile.u64 	%rd160, [%rd159];
	ld.volatile.u64 	%rd161, [%rd160];
	ld.volatile.u64 	%rd162, [%rd161];
	ld.volatile.u64 	%rd163, [%rd162];
	ld.volatile.u64 	%rd164, [%rd163];
	ld.volatile.u64 	%rd165, [%rd164];
	ld.volatile.u64 	%rd166, [%rd165];
	ld.volatile.u64 	%rd167, [%rd166];
	ld.volatile.u64 	%rd168, [%rd167];
	ld.volatile.u64 	%rd169, [%rd168];
	ld.volatile.u64 	%rd170, [%rd169];
	ld.volatile.u64 	%rd171, [%rd170];
	ld.volatile.u64 	%rd172, [%rd171];
	ld.volatile.u64 	%rd173, [%rd172];
	ld.volatile.u64 	%rd174, [%rd173];
	ld.volatile.u64 	%rd175, [%rd174];
	ld.volatile.u64 	%rd176, [%rd175];
	ld.volatile.u64 	%rd177, [%rd176];
	ld.volatile.u64 	%rd178, [%rd177];
	ld.volatile.u64 	%rd179, [%rd178];
	ld.volatile.u64 	%rd180, [%rd179];
	ld.volatile.u64 	%rd181, [%rd180];
	ld.volatile.u64 	%rd182, [%rd181];
	ld.volatile.u64 	%rd183, [%rd182];
	ld.volatile.u64 	%rd184, [%rd183];
	ld.volatile.u64 	%rd185, [%rd184];
	ld.volatile.u64 	%rd186, [%rd185];
	ld.volatile.u64 	%rd187, [%rd186];
	ld.volatile.u64 	%rd188, [%rd187];
	ld.volatile.u64 	%rd189, [%rd188];
	ld.volatile.u64 	%rd190, [%rd189];
	ld.volatile.u64 	%rd191, [%rd190];
	ld.volatile.u64 	%rd192, [%rd191];
	ld.volatile.u64 	%rd193, [%rd192];
	ld.volatile.u64 	%rd194, [%rd193];
	ld.volatile.u64 	%rd195, [%rd194];
	ld.volatile.u64 	%rd196, [%rd195];
	ld.volatile.u64 	%rd197, [%rd196];
	ld.volatile.u64 	%rd198, [%rd197];
	ld.volatile.u64 	%rd199, [%rd198];
	ld.volatile.u64 	%rd200, [%rd199];
	ld.volatile.u64 	%rd201, [%rd200];
	ld.volatile.u64 	%rd202, [%rd201];
	ld.volatile.u64 	%rd203, [%rd202];
	ld.volatile.u64 	%rd204, [%rd203];
	ld.volatile.u64 	%rd205, [%rd204];
	ld.volatile.u64 	%rd206, [%rd205];
	ld.volatile.u64 	%rd207, [%rd206];
	ld.volatile.u64 	%rd208, [%rd207];
	ld.volatile.u64 	%rd209, [%rd208];
	ld.volatile.u64 	%rd210, [%rd209];
	ld.volatile.u64 	%rd211, [%rd210];
	ld.volatile.u64 	%rd212, [%rd211];
	ld.volatile.u64 	%rd213, [%rd212];
	ld.volatile.u64 	%rd214, [%rd213];
	ld.volatile.u64 	%rd215, [%rd214];
	ld.volatile.u64 	%rd216, [%rd215];
	ld.volatile.u64 	%rd217, [%rd216];
	ld.volatile.u64 	%rd218, [%rd217];
	ld.volatile.u64 	%rd219, [%rd218];
	ld.volatile.u64 	%rd220, [%rd219];
	ld.volatile.u64 	%rd221, [%rd220];
	ld.volatile.u64 	%rd222, [%rd221];
	ld.volatile.u64 	%rd223, [%rd222];
	ld.volatile.u64 	%rd224, [%rd223];
	ld.volatile.u64 	%rd225, [%rd224];
	ld.volatile.u64 	%rd226, [%rd225];
	ld.volatile.u64 	%rd227, [%rd226];
	ld.volatile.u64 	%rd228, [%rd227];
	ld.volatile.u64 	%rd229, [%rd228];
	ld.volatile.u64 	%rd230, [%rd229];
	ld.volatile.u64 	%rd231, [%rd230];
	ld.volatile.u64 	%rd232, [%rd231];
	ld.volatile.u64 	%rd233, [%rd232];
	ld.volatile.u64 	%rd234, [%rd233];
	ld.volatile.u64 	%rd235, [%rd234];
	ld.volatile.u64 	%rd236, [%rd235];
	ld.volatile.u64 	%rd237, [%rd236];
	ld.volatile.u64 	%rd238, [%rd237];
	ld.volatile.u64 	%rd239, [%rd238];
	ld.volatile.u64 	%rd240, [%rd239];
	ld.volatile.u64 	%rd241, [%rd240];
	ld.volatile.u64 	%rd242, [%rd241];
	ld.volatile.u64 	%rd243, [%rd242];
	ld.volatile.u64 	%rd244, [%rd243];
	ld.volatile.u64 	%rd245, [%rd244];
	ld.volatile.u64 	%rd246, [%rd245];
	ld.volatile.u64 	%rd247, [%rd246];
	ld.volatile.u64 	%rd248, [%rd247];
	ld.volatile.u64 	%rd249, [%rd248];
	ld.volatile.u64 	%rd250, [%rd249];
	ld.volatile.u64 	%rd251, [%rd250];
	ld.volatile.u64 	%rd252, [%rd251];
	ld.volatile.u64 	%rd253, [%rd252];
	ld.volatile.u64 	%rd254, [%rd253];
	ld.volatile.u64 	%rd255, [%rd254];
	ld.volatile.u64 	%rd256, [%rd255];
	ld.volatile.u64 	%rd257, [%rd256];
	ld.volatile.u64 	%rd258, [%rd257];
	ld.volatile.u64 	%rd259, [%rd258];
	ld.volatile.u64 	%rd260, [%rd259];
	ld.volatile.u64 	%rd261, [%rd260];
	ld.volatile.u64 	%rd262, [%rd261];
	ld.volatile.u64 	%rd263, [%rd262];
	ld.volatile.u64 	%rd264, [%rd263];
	ld.volatile.u64 	%rd265, [%rd264];
	ld.volatile.u64 	%rd266, [%rd265];
	ld.volatile.u64 	%rd267, [%rd266];
	ld.volatile.u64 	%rd268, [%rd267];
	ld.volatile.u64 	%rd269, [%rd268];
	ld.volatile.u64 	%rd270, [%rd269];
	ld.volatile.u64 	%rd271, [%rd270];
	ld.volatile.u64 	%rd272, [%rd271];
	ld.volatile.u64 	%rd273, [%rd272];
	ld.volatile.u64 	%rd274, [%rd273];
	ld.volatile.u64 	%rd275, [%rd274];
	ld.volatile.u64 	%rd276, [%rd275];
	ld.volatile.u64 	%rd277, [%rd276];
	ld.volatile.u64 	%rd278, [%rd277];
	ld.volatile.u64 	%rd279, [%rd278];
	ld.volatile.u64 	%rd280, [%rd279];
	ld.volatile.u64 	%rd281, [%rd280];
	ld.volatile.u64 	%rd282, [%rd281];
	ld.volatile.u64 	%rd283, [%rd282];
	ld.volatile.u64 	%rd284, [%rd283];
	ld.volatile.u64 	%rd285, [%rd284];
	ld.volatile.u64 	%rd286, [%rd285];
	ld.volatile.u64 	%rd287, [%rd286];
	ld.volatile.u64 	%rd288, [%rd287];
	ld.volatile.u64 	%rd289, [%rd288];
	ld.volatile.u64 	%rd290, [%rd289];
	ld.volatile.u64 	%rd291, [%rd290];
	ld.volatile.u64 	%rd292, [%rd291];
	ld.volatile.u64 	%rd293, [%rd292];
	ld.volatile.u64 	%rd294, [%rd293];
	ld.volatile.u64 	%rd295, [%rd294];
	ld.volatile.u64 	%rd296, [%rd295];
	ld.volatile.u64 	%rd297, [%rd296];
	ld.volatile.u64 	%rd298, [%rd297];
	ld.volatile.u64 	%rd299, [%rd298];
	ld.volatile.u64 	%rd300, [%rd299];
	ld.volatile.u64 	%rd301, [%rd300];
	ld.volatile.u64 	%rd302, [%rd301];
	ld.volatile.u64 	%rd303, [%rd302];
	ld.volatile.u64 	%rd304, [%rd303];
	ld.volatile.u64 	%rd305, [%rd304];
	ld.volatile.u64 	%rd306, [%rd305];
	ld.volatile.u64 	%rd307, [%rd306];
	ld.volatile.u64 	%rd308, [%rd307];
	ld.volatile.u64 	%rd309, [%rd308];
	ld.volatile.u64 	%rd310, [%rd309];
	ld.volatile.u64 	%rd311, [%rd310];
	ld.volatile.u64 	%rd312, [%rd311];
	ld.volatile.u64 	%rd313, [%rd312];
	ld.volatile.u64 	%rd314, [%rd313];
	ld.volatile.u64 	%rd315, [%rd314];
	ld.volatile.u64 	%rd316, [%rd315];
	ld.volatile.u64 	%rd317, [%rd316];
	ld.volatile.u64 	%rd318, [%rd317];
	ld.volatile.u64 	%rd319, [%rd318];
	ld.volatile.u64 	%rd320, [%rd319];
	ld.volatile.u64 	%rd321, [%rd320];
	ld.volatile.u64 	%rd322, [%rd321];
	ld.volatile.u64 	%rd323, [%rd322];
	ld.volatile.u64 	%rd324, [%rd323];
	ld.volatile.u64 	%rd325, [%rd324];
	ld.volatile.u64 	%rd326, [%rd325];
	ld.volatile.u64 	%rd327, [%rd326];
	ld.volatile.u64 	%rd328, [%rd327];
	ld.volatile.u64 	%rd329, [%rd328];
	ld.volatile.u64 	%rd330, [%rd329];
	ld.volatile.u64 	%rd331, [%rd330];
	ld.volatile.u64 	%rd332, [%rd331];
	ld.volatile.u64 	%rd333, [%rd332];
	ld.volatile.u64 	%rd334, [%rd333];
	ld.volatile.u64 	%rd335, [%rd334];
	ld.volatile.u64 	%rd336, [%rd335];
	ld.volatile.u64 	%rd337, [%rd336];
	ld.volatile.u64 	%rd338, [%rd337];
	ld.volatile.u64 	%rd339, [%rd338];
	ld.volatile.u64 	%rd340, [%rd339];
	ld.volatile.u64 	%rd341, [%rd340];
	ld.volatile.u64 	%rd342, [%rd341];
	ld.volatile.u64 	%rd343, [%rd342];
	ld.volatile.u64 	%rd344, [%rd343];
	ld.volatile.u64 	%rd345, [%rd344];
	ld.volatile.u64 	%rd346, [%rd345];
	ld.volatile.u64 	%rd347, [%rd346];
	ld.volatile.u64 	%rd348, [%rd347];
	ld.volatile.u64 	%rd349, [%rd348];
	ld.volatile.u64 	%rd350, [%rd349];
	ld.volatile.u64 	%rd351, [%rd350];
	ld.volatile.u64 	%rd352, [%rd351];
	ld.volatile.u64 	%rd353, [%rd352];
	ld.volatile.u64 	%rd354, [%rd353];
	ld.volatile.u64 	%rd355, [%rd354];
	ld.volatile.u64 	%rd356, [%rd355];
	ld.volatile.u64 	%rd357, [%rd356];
	ld.volatile.u64 	%rd358, [%rd357];
	ld.volatile.u64 	%rd359, [%rd358];
	ld.volatile.u64 	%rd360, [%rd359];
	ld.volatile.u64 	%rd361, [%rd360];
	ld.volatile.u64 	%rd362, [%rd361];
	ld.volatile.u64 	%rd363, [%rd362];
	ld.volatile.u64 	%rd364, [%rd363];
	ld.volatile.u64 	%rd365, [%rd364];
	ld.volatile.u64 	%rd366, [%rd365];
	ld.volatile.u64 	%rd367, [%rd366];
	ld.volatile.u64 	%rd368, [%rd367];
	ld.volatile.u64 	%rd369, [%rd368];
	ld.volatile.u64 	%rd370, [%rd369];
	ld.volatile.u64 	%rd371, [%rd370];
	ld.volatile.u64 	%rd372, [%rd371];
	ld.volatile.u64 	%rd373, [%rd372];
	ld.volatile.u64 	%rd374, [%rd373];
	ld.volatile.u64 	%rd375, [%rd374];
	ld.volatile.u64 	%rd376, [%rd375];
	ld.volatile.u64 	%rd377, [%rd376];
	ld.volatile.u64 	%rd378, [%rd377];
	ld.volatile.u64 	%rd379, [%rd378];
	ld.volatile.u64 	%rd380, [%rd379];
	ld.volatile.u64 	%rd381, [%rd380];
	ld.volatile.u64 	%rd382, [%rd381];
	ld.volatile.u64 	%rd383, [%rd382];
	ld.volatile.u64 	%rd384, [%rd383];
	ld.volatile.u64 	%rd385, [%rd384];
	ld.volatile.u64 	%rd386, [%rd385];
	ld.volatile.u64 	%rd387, [%rd386];
	ld.volatile.u64 	%rd388, [%rd387];
	ld.volatile.u64 	%rd389, [%rd388];
	ld.volatile.u64 	%rd390, [%rd389];
	ld.volatile.u64 	%rd391, [%rd390];
	ld.volatile.u64 	%rd392, [%rd391];
	ld.volatile.u64 	%rd393, [%rd392];
	ld.volatile.u64 	%rd394, [%rd393];
	ld.volatile.u64 	%rd395, [%rd394];
	ld.volatile.u64 	%rd396, [%rd395];
	ld.volatile.u64 	%rd397, [%rd396];
	ld.volatile.u64 	%rd398, [%rd397];
	ld.volatile.u64 	%rd399, [%rd398];
	ld.volatile.u64 	%rd400, [%rd399];
	ld.volatile.u64 	%rd401, [%rd400];
	ld.volatile.u64 	%rd402, [%rd401];
	ld.volatile.u64 	%rd403, [%rd402];
	ld.volatile.u64 	%rd404, [%rd403];
	ld.volatile.u64 	%rd405, [%rd404];
	ld.volatile.u64 	%rd406, [%rd405];
	ld.volatile.u64 	%rd407, [%rd406];
	ld.volatile.u64 	%rd408, [%rd407];
	ld.volatile.u64 	%rd409, [%rd408];
	ld.volatile.u64 	%rd410, [%rd409];
	ld.volatile.u64 	%rd411, [%rd410];
	ld.volatile.u64 	%rd412, [%rd411];
	ld.volatile.u64 	%rd413, [%rd412];
	ld.volatile.u64 	%rd414, [%rd413];
	ld.volatile.u64 	%rd415, [%rd414];
	ld.volatile.u64 	%rd416, [%rd415];
	ld.volatile.u64 	%rd417, [%rd416];
	ld.volatile.u64 	%rd418, [%rd417];
	ld.volatile.u64 	%rd419, [%rd418];
	ld.volatile.u64 	%rd420, [%rd419];
	ld.volatile.u64 	%rd421, [%rd420];
	ld.volatile.u64 	%rd422, [%rd421];
	ld.volatile.u64 	%rd423, [%rd422];
	ld.volatile.u64 	%rd424, [%rd423];
	ld.volatile.u64 	%rd425, [%rd424];
	ld.volatile.u64 	%rd426, [%rd425];
	ld.volatile.u64 	%rd427, [%rd426];
	ld.volatile.u64 	%rd428, [%rd427];
	ld.volatile.u64 	%rd429, [%rd428];
	ld.volatile.u64 	%rd430, [%rd429];
	ld.volatile.u64 	%rd431, [%rd430];
	ld.volatile.u64 	%rd432, [%rd431];
	ld.volatile.u64 	%rd433, [%rd432];
	ld.volatile.u64 	%rd434, [%rd433];
	ld.volatile.u64 	%rd435, [%rd434];
	ld.volatile.u64 	%rd436, [%rd435];
	ld.volatile.u64 	%rd437, [%rd436];
	ld.volatile.u64 	%rd438, [%rd437];
	ld.volatile.u64 	%rd439, [%rd438];
	ld.volatile.u64 	%rd440, [%rd439];
	ld.volatile.u64 	%rd441, [%rd440];
	ld.volatile.u64 	%rd442, [%rd441];
	ld.volatile.u64 	%rd443, [%rd442];
	ld.volatile.u64 	%rd444, [%rd443];
	ld.volatile.u64 	%rd445, [%rd444];
	ld.volatile.u64 	%rd446, [%rd445];
	ld.volatile.u64 	%rd447, [%rd446];
	ld.volatile.u64 	%rd448, [%rd447];
	ld.volatile.u64 	%rd449, [%rd448];
	ld.volatile.u64 	%rd450, [%rd449];
	ld.volatile.u64 	%rd451, [%rd450];
	ld.volatile.u64 	%rd452, [%rd451];
	ld.volatile.u64 	%rd453, [%rd452];
	ld.volatile.u64 	%rd454, [%rd453];
	ld.volatile.u64 	%rd455, [%rd454];
	ld.volatile.u64 	%rd456, [%rd455];
	ld.volatile.u64 	%rd457, [%rd456];
	ld.volatile.u64 	%rd458, [%rd457];
	ld.volatile.u64 	%rd459, [%rd458];
	ld.volatile.u64 	%rd460, [%rd459];
	ld.volatile.u64 	%rd461, [%rd460];
	ld.volatile.u64 	%rd462, [%rd461];
	ld.volatile.u64 	%rd463, [%rd462];
	ld.volatile.u64 	%rd464, [%rd463];
	ld.volatile.u64 	%rd465, [%rd464];
	ld.volatile.u64 	%rd466, [%rd465];
	ld.volatile.u64 	%rd467, [%rd466];
	ld.volatile.u64 	%rd468, [%rd467];
	ld.volatile.u64 	%rd469, [%rd468];
	ld.volatile.u64 	%rd470, [%rd469];
	ld.volatile.u64 	%rd471, [%rd470];
	ld.volatile.u64 	%rd472, [%rd471];
	ld.volatile.u64 	%rd473, [%rd472];
	ld.volatile.u64 	%rd474, [%rd473];
	ld.volatile.u64 	%rd475, [%rd474];
	ld.volatile.u64 	%rd476, [%rd475];
	ld.volatile.u64 	%rd477, [%rd476];
	ld.volatile.u64 	%rd478, [%rd477];
	ld.volatile.u64 	%rd479, [%rd478];
	ld.volatile.u64 	%rd480, [%rd479];
	ld.volatile.u64 	%rd481, [%rd480];
	ld.volatile.u64 	%rd482, [%rd481];
	ld.volatile.u64 	%rd483, [%rd482];
	ld.volatile.u64 	%rd484, [%rd483];
	ld.volatile.u64 	%rd485, [%rd484];
	ld.volatile.u64 	%rd486, [%rd485];
	ld.volatile.u64 	%rd487, [%rd486];
	ld.volatile.u64 	%rd488, [%rd487];
	ld.volatile.u64 	%rd489, [%rd488];
	ld.volatile.u64 	%rd490, [%rd489];
	ld.volatile.u64 	%rd491, [%rd490];
	ld.volatile.u64 	%rd492, [%rd491];
	ld.volatile.u64 	%rd493, [%rd492];
	ld.volatile.u64 	%rd494, [%rd493];
	ld.volatile.u64 	%rd495, [%rd494];
	ld.volatile.u64 	%rd496, [%rd495];
	ld.volatile.u64 	%rd497, [%rd496];
	ld.volatile.u64 	%rd498, [%rd497];
	ld.volatile.u64 	%rd499, [%rd498];
	ld.volatile.u64 	%rd500, [%rd499];
	ld.volatile.u64 	%rd501, [%rd500];
	ld.volatile.u64 	%rd502, [%rd501];
	ld.volatile.u64 	%rd503, [%rd502];
	ld.volatile.u64 	%rd504, [%rd503];
	ld.volatile.u64 	%rd505, [%rd504];
	ld.volatile.u64 	%rd506, [%rd505];
	ld.volatile.u64 	%rd507, [%rd506];
	ld.volatile.u64 	%rd508, [%rd507];
	ld.volatile.u64 	%rd509, [%rd508];
	ld.volatile.u64 	%rd510, [%rd509];
	ld.volatile.u64 	%rd511, [%rd510];
	ld.volatile.u64 	%rd512, [%rd511];
	ld.volatile.u64 	%rd513, [%rd512];
	ld.volatile.u64 	%rd514, [%rd513];
	ld.volatile.u64 	%rd515, [%rd514];
	ld.volatile.u64 	%rd516, [%rd515];
	ld.volatile.u64 	%rd517, [%rd516];
	ld.volatile.u64 	%rd518, [%rd517];
	ld.volatile.u64 	%rd519, [%rd518];
	ld.volatile.u64 	%rd520, [%rd519];
	ld.volatile.u64 	%rd521, [%rd520];
	ld.volatile.u64 	%rd522, [%rd521];
	ld.volatile.u64 	%rd523, [%rd522];
	ld.volatile.u64 	%rd524, [%rd523];
	ld.volatile.u64 	%rd525, [%rd524];
	ld.volatile.u64 	%rd526, [%rd525];
	ld.volatile.u64 	%rd527, [%rd526];
	ld.volatile.u64 	%rd528, [%rd527];
	ld.volatile.u64 	%rd529, [%rd528];
	ld.volatile.u64 	%rd530, [%rd529];
	ld.volatile.u64 	%rd531, [%rd530];
	ld.volatile.u64 	%rd532, [%rd531];
	ld.volatile.u64 	%rd533, [%rd532];
	ld.volatile.u64 	%rd534, [%rd533];
	ld.volatile.u64 	%rd535, [%rd534];
	ld.volatile.u64 	%rd536, [%rd535];
	ld.volatile.u64 	%rd537, [%rd536];
	ld.volatile.u64 	%rd538, [%rd537];
	ld.volatile.u64 	%rd539, [%rd538];
	ld.volatile.u64 	%rd540, [%rd539];
	ld.volatile.u64 	%rd541, [%rd540];
	ld.volatile.u64 	%rd542, [%rd541];
	ld.volatile.u64 	%rd543, [%rd542];
	ld.volatile.u64 	%rd544, [%rd543];
	ld.volatile.u64 	%rd545, [%rd544];
	ld.volatile.u64 	%rd546, [%rd545];
	ld.volatile.u64 	%rd547, [%rd546];
	ld.volatile.u64 	%rd548, [%rd547];
	ld.volatile.u64 	%rd549, [%rd548];
	ld.volatile.u64 	%rd550, [%rd549];
	ld.volatile.u64 	%rd551, [%rd550];
	ld.volatile.u64 	%rd552, [%rd551];
	ld.volatile.u64 	%rd553, [%rd552];
	ld.volatile.u64 	%rd554, [%rd553];
	ld.volatile.u64 	%rd555, [%rd554];
	ld.volatile.u64 	%rd556, [%rd555];
	ld.volatile.u64 	%rd557, [%rd556];
	ld.volatile.u64 	%rd558, [%rd557];
	ld.volatile.u64 	%rd559, [%rd558];
	ld.volatile.u64 	%rd560, [%rd559];
	ld.volatile.u64 	%rd561, [%rd560];
	ld.volatile.u64 	%rd562, [%rd561];
	ld.volatile.u64 	%rd563, [%rd562];
	ld.volatile.u64 	%rd564, [%rd563];
	ld.volatile.u64 	%rd565, [%rd564];
	ld.volatile.u64 	%rd566, [%rd565];
	ld.volatile.u64 	%rd567, [%rd566];
	ld.volatile.u64 	%rd568, [%rd567];
	ld.volatile.u64 	%rd569, [%rd568];
	ld.volatile.u64 	%rd570, [%rd569];
	ld.volatile.u64 	%rd571, [%rd570];
	ld.volatile.u64 	%rd572, [%rd571];
	ld.volatile.u64 	%rd573, [%rd572];
	ld.volatile.u64 	%rd574, [%rd573];
	ld.volatile.u64 	%rd575, [%rd574];
	ld.volatile.u64 	%rd576, [%rd575];
	ld.volatile.u64 	%rd577, [%rd576];
	ld.volatile.u64 	%rd578, [%rd577];
	ld.volatile.u64 	%rd579, [%rd578];
	ld.volatile.u64 	%rd580, [%rd579];
	ld.volatile.u64 	%rd581, [%rd580];
	ld.volatile.u64 	%rd582, [%rd581];
	ld.volatile.u64 	%rd583, [%rd582];
	ld.volatile.u64 	%rd584, [%rd583];
	ld.volatile.u64 	%rd585, [%rd584];
	ld.volatile.u64 	%rd586, [%rd585];
	ld.volatile.u64 	%rd587, [%rd586];
	ld.volatile.u64 	%rd588, [%rd587];
	ld.volatile.u64 	%rd589, [%rd588];
	ld.volatile.u64 	%rd590, [%rd589];
	ld.volatile.u64 	%rd591, [%rd590];
	ld.volatile.u64 	%rd592, [%rd591];
	ld.volatile.u64 	%rd593, [%rd592];
	ld.volatile.u64 	%rd594, [%rd593];
	ld.volatile.u64 	%rd595, [%rd594];
	ld.volatile.u64 	%rd596, [%rd595];
	ld.volatile.u64 	%rd597, [%rd596];
	ld.volatile.u64 	%rd598, [%rd597];
	ld.volatile.u64 	%rd599, [%rd598];
	ld.volatile.u64 	%rd600, [%rd599];
	ld.volatile.u64 	%rd601, [%rd600];
	ld.volatile.u64 	%rd602, [%rd601];
	ld.volatile.u64 	%rd603, [%rd602];
	ld.volatile.u64 	%rd604, [%rd603];
	ld.volatile.u64 	%rd605, [%rd604];
	ld.volatile.u64 	%rd606, [%rd605];
	ld.volatile.u64 	%rd607, [%rd606];
	ld.volatile.u64 	%rd608, [%rd607];
	ld.volatile.u64 	%rd609, [%rd608];
	ld.volatile.u64 	%rd610, [%rd609];
	ld.volatile.u64 	%rd611, [%rd610];
	ld.volatile.u64 	%rd612, [%rd611];
	ld.volatile.u64 	%rd613, [%rd612];
	ld.volatile.u64 	%rd614, [%rd613];
	ld.volatile.u64 	%rd615, [%rd614];
	ld.volatile.u64 	%rd616, [%rd615];
	ld.volatile.u64 	%rd617, [%rd616];
	ld.volatile.u64 	%rd618, [%rd617];
	ld.volatile.u64 	%rd619, [%rd618];
	ld.volatile.u64 	%rd620, [%rd619];
	ld.volatile.u64 	%rd621, [%rd620];
	ld.volatile.u64 	%rd622, [%rd621];
	ld.volatile.u64 	%rd623, [%rd622];
	ld.volatile.u64 	%rd624, [%rd623];
	ld.volatile.u64 	%rd625, [%rd624];
	ld.volatile.u64 	%rd626, [%rd625];
	ld.volatile.u64 	%rd627, [%rd626];
	ld.volatile.u64 	%rd628, [%rd627];
	ld.volatile.u64 	%rd629, [%rd628];
	ld.volatile.u64 	%rd630, [%rd629];
	ld.volatile.u64 	%rd631, [%rd630];
	ld.volatile.u64 	%rd632, [%rd631];
	ld.volatile.u64 	%rd633, [%rd632];
	ld.volatile.u64 	%rd634, [%rd633];
	ld.volatile.u64 	%rd635, [%rd634];
	ld.volatile.u64 	%rd636, [%rd635];
	ld.volatile.u64 	%rd637, [%rd636];
	ld.volatile.u64 	%rd638, [%rd637];
	ld.volatile.u64 	%rd639, [%rd638];
	ld.volatile.u64 	%rd640, [%rd639];
	ld.volatile.u64 	%rd641, [%rd640];
	ld.volatile.u64 	%rd642, [%rd641];
	ld.volatile.u64 	%rd643, [%rd642];
	ld.volatile.u64 	%rd644, [%rd643];
	ld.volatile.u64 	%rd645, [%rd644];
	ld.volatile.u64 	%rd646, [%rd645];
	ld.volatile.u64 	%rd647, [%rd646];
	ld.volatile.u64 	%rd648, [%rd647];
	ld.volatile.u64 	%rd649, [%rd648];
	ld.volatile.u64 	%rd650, [%rd649];
	ld.volatile.u64 	%rd651, [%rd650];
	ld.volatile.u64 	%rd652, [%rd651];
	ld.volatile.u64 	%rd653, [%rd652];
	ld.volatile.u64 	%rd654, [%rd653];
	ld.volatile.u64 	%rd655, [%rd654];
	ld.volatile.u64 	%rd656, [%rd655];
	ld.volatile.u64 	%rd657, [%rd656];
	ld.volatile.u64 	%rd658, [%rd657];
	ld.volatile.u64 	%rd659, [%rd658];
	ld.volatile.u64 	%rd660, [%rd659];
	ld.volatile.u64 	%rd661, [%rd660];
	ld.volatile.u64 	%rd662, [%rd661];
	ld.volatile.u64 	%rd663, [%rd662];
	ld.volatile.u64 	%rd664, [%rd663];
	ld.volatile.u64 	%rd665, [%rd664];
	ld.volatile.u64 	%rd666, [%rd665];
	ld.volatile.u64 	%rd667, [%rd666];
	ld.volatile.u64 	%rd668, [%rd667];
	ld.volatile.u64 	%rd669, [%rd668];
	ld.volatile.u64 	%rd670, [%rd669];
	ld.volatile.u64 	%rd671, [%rd670];
	ld.volatile.u64 	%rd672, [%rd671];
	ld.volatile.u64 	%rd673, [%rd672];
	ld.volatile.u64 	%rd674, [%rd673];
	ld.volatile.u64 	%rd675, [%rd674];
	ld.volatile.u64 	%rd676, [%rd675];
	ld.volatile.u64 	%rd677, [%rd676];
	ld.volatile.u64 	%rd678, [%rd677];
	ld.volatile.u64 	%rd679, [%rd678];
	ld.volatile.u64 	%rd680, [%rd679];
	ld.volatile.u64 	%rd681, [%rd680];
	ld.volatile.u64 	%rd682, [%rd681];
	ld.volatile.u64 	%rd683, [%rd682];
	ld.volatile.u64 	%rd684, [%rd683];
	ld.volatile.u64 	%rd685, [%rd684];
	ld.volatile.u64 	%rd686, [%rd685];
	ld.volatile.u64 	%rd687, [%rd686];
	ld.volatile.u64 	%rd688, [%rd687];
	ld.volatile.u64 	%rd689, [%rd688];
	ld.volatile.u64 	%rd690, [%rd689];
	ld.volatile.u64 	%rd691, [%rd690];
	ld.volatile.u64 	%rd692, [%rd691];
	ld.volatile.u64 	%rd693, [%rd692];
	ld.volatile.u64 	%rd694, [%rd693];
	ld.volatile.u64 	%rd695, [%rd694];
	ld.volatile.u64 	%rd696, [%rd695];
	ld.volatile.u64 	%rd697, [%rd696];
	ld.volatile.u64 	%rd698, [%rd697];
	ld.volatile.u64 	%rd699, [%rd698];
	ld.volatile.u64 	%rd700, [%rd699];
	ld.volatile.u64 	%rd701, [%rd700];
	ld.volatile.u64 	%rd702, [%rd701];
	ld.volatile.u64 	%rd703, [%rd702];
	ld.volatile.u64 	%rd704, [%rd703];
	ld.volatile.u64 	%rd705, [%rd704];
	ld.volatile.u64 	%rd706, [%rd705];
	ld.volatile.u64 	%rd707, [%rd706];
	ld.volatile.u64 	%rd708, [%rd707];
	ld.volatile.u64 	%rd709, [%rd708];
	ld.volatile.u64 	%rd710, [%rd709];
	ld.volatile.u64 	%rd711, [%rd710];
	ld.volatile.u64 	%rd712, [%rd711];
	ld.volatile.u64 	%rd713, [%rd712];
	ld.volatile.u64 	%rd714, [%rd713];
	ld.volatile.u64 	%rd715, [%rd714];
	ld.volatile.u64 	%rd716, [%rd715];
	ld.volatile.u64 	%rd717, [%rd716];
	ld.volatile.u64 	%rd718, [%rd717];
	ld.volatile.u64 	%rd719, [%rd718];
	ld.volatile.u64 	%rd720, [%rd719];
	ld.volatile.u64 	%rd721, [%rd720];
	ld.volatile.u64 	%rd722, [%rd721];
	ld.volatile.u64 	%rd723, [%rd722];
	ld.volatile.u64 	%rd724, [%rd723];
	ld.volatile.u64 	%rd725, [%rd724];
	ld.volatile.u64 	%rd726, [%rd725];
	ld.volatile.u64 	%rd727, [%rd726];
	ld.volatile.u64 	%rd728, [%rd727];
	ld.volatile.u64 	%rd729, [%rd728];
	ld.volatile.u64 	%rd730, [%rd729];
	ld.volatile.u64 	%rd731, [%rd730];
	ld.volatile.u64 	%rd732, [%rd731];
	ld.volatile.u64 	%rd733, [%rd732];
	ld.volatile.u64 	%rd734, [%rd733];
	ld.volatile.u64 	%rd735, [%rd734];
	ld.volatile.u64 	%rd736, [%rd735];
	ld.volatile.u64 	%rd737, [%rd736];
	ld.volatile.u64 	%rd738, [%rd737];
	ld.volatile.u64 	%rd739, [%rd738];
	ld.volatile.u64 	%rd740, [%rd739];
	ld.volatile.u64 	%rd741, [%rd740];
	ld.volatile.u64 	%rd742, [%rd741];
	ld.volatile.u64 	%rd743, [%rd742];
	ld.volatile.u64 	%rd744, [%rd743];
	ld.volatile.u64 	%rd745, [%rd744];
	ld.volatile.u64 	%rd746, [%rd745];
	ld.volatile.u64 	%rd747, [%rd746];
	ld.volatile.u64 	%rd748, [%rd747];
	ld.volatile.u64 	%rd749, [%rd748];
	ld.volatile.u64 	%rd750, [%rd749];
	ld.volatile.u64 	%rd751, [%rd750];
	ld.volatile.u64 	%rd752, [%rd751];
	ld.volatile.u64 	%rd753, [%rd752];
	ld.volatile.u64 	%rd754, [%rd753];
	ld.volatile.u64 	%rd755, [%rd754];
	ld.volatile.u64 	%rd756, [%rd755];
	ld.volatile.u64 	%rd757, [%rd756];
	ld.volatile.u64 	%rd758, [%rd757];
	ld.volatile.u64 	%rd759, [%rd758];
	ld.volatile.u64 	%rd760, [%rd759];
	ld.volatile.u64 	%rd761, [%rd760];
	ld.volatile.u64 	%rd762, [%rd761];
	ld.volatile.u64 	%rd763, [%rd762];
	ld.volatile.u64 	%rd764, [%rd763];
	ld.volatile.u64 	%rd765, [%rd764];
	ld.volatile.u64 	%rd766, [%rd765];
	ld.volatile.u64 	%rd767, [%rd766];
	ld.volatile.u64 	%rd768, [%rd767];
	ld.volatile.u64 	%rd769, [%rd768];
	ld.volatile.u64 	%rd770, [%rd769];
	ld.volatile.u64 	%rd771, [%rd770];
	ld.volatile.u64 	%rd772, [%rd771];
	ld.volatile.u64 	%rd773, [%rd772];
	ld.volatile.u64 	%rd774, [%rd773];
	ld.volatile.u64 	%rd775, [%rd774];
	ld.volatile.u64 	%rd776, [%rd775];
	ld.volatile.u64 	%rd777, [%rd776];
	ld.volatile.u64 	%rd778, [%rd777];
	ld.volatile.u64 	%rd779, [%rd778];
	ld.volatile.u64 	%rd780, [%rd779];
	ld.volatile.u64 	%rd781, [%rd780];
	ld.volatile.u64 	%rd782, [%rd781];
	ld.volatile.u64 	%rd783, [%rd782];
	ld.volatile.u64 	%rd784, [%rd783];
	ld.volatile.u64 	%rd785, [%rd784];
	ld.volatile.u64 	%rd786, [%rd785];
	ld.volatile.u64 	%rd787, [%rd786];
	ld.volatile.u64 	%rd788, [%rd787];
	ld.volatile.u64 	%rd789, [%rd788];
	ld.volatile.u64 	%rd790, [%rd789];
	ld.volatile.u64 	%rd791, [%rd790];
	ld.volatile.u64 	%rd792, [%rd791];
	ld.volatile.u64 	%rd793, [%rd792];
	ld.volatile.u64 	%rd794, [%rd793];
	ld.volatile.u64 	%rd795, [%rd794];
	ld.volatile.u64 	%rd796, [%rd795];
	ld.volatile.u64 	%rd797, [%rd796];
	ld.volatile.u64 	%rd798, [%rd797];
	ld.volatile.u64 	%rd799, [%rd798];
	ld.volatile.u64 	%rd800, [%rd799];
	ld.volatile.u64 	%rd801, [%rd800];
	ld.volatile.u64 	%rd802, [%rd801];
	ld.volatile.u64 	%rd803, [%rd802];
	ld.volatile.u64 	%rd804, [%rd803];
	ld.volatile.u64 	%rd805, [%rd804];
	ld.volatile.u64 	%rd806, [%rd805];
	ld.volatile.u64 	%rd807, [%rd806];
	ld.volatile.u64 	%rd808, [%rd807];
	ld.volatile.u64 	%rd809, [%rd808];
	ld.volatile.u64 	%rd810, [%rd809];
	ld.volatile.u64 	%rd811, [%rd810];
	ld.volatile.u64 	%rd812, [%rd811];
	ld.volatile.u64 	%rd813, [%rd812];
	ld.volatile.u64 	%rd814, [%rd813];
	ld.volatile.u64 	%rd815, [%rd814];
	ld.volatile.u64 	%rd816, [%rd815];
	ld.volatile.u64 	%rd817, [%rd816];
	ld.volatile.u64 	%rd818, [%rd817];
	ld.volatile.u64 	%rd819, [%rd818];
	ld.volatile.u64 	%rd820, [%rd819];
	ld.volatile.u64 	%rd821, [%rd820];
	ld.volatile.u64 	%rd822, [%rd821];
	ld.volatile.u64 	%rd823, [%rd822];
	ld.volatile.u64 	%rd824, [%rd823];
	ld.volatile.u64 	%rd825, [%rd824];
	ld.volatile.u64 	%rd826, [%rd825];
	ld.volatile.u64 	%rd827, [%rd826];
	ld.volatile.u64 	%rd828, [%rd827];
	ld.volatile.u64 	%rd829, [%rd828];
	ld.volatile.u64 	%rd830, [%rd829];
	ld.volatile.u64 	%rd831, [%rd830];
	ld.volatile.u64 	%rd832, [%rd831];
	ld.volatile.u64 	%rd833, [%rd832];
	ld.volatile.u64 	%rd834, [%rd833];
	ld.volatile.u64 	%rd835, [%rd834];
	ld.volatile.u64 	%rd836, [%rd835];
	ld.volatile.u64 	%rd837, [%rd836];
	ld.volatile.u64 	%rd838, [%rd837];
	ld.volatile.u64 	%rd839, [%rd838];
	ld.volatile.u64 	%rd840, [%rd839];
	ld.volatile.u64 	%rd841, [%rd840];
	ld.volatile.u64 	%rd842, [%rd841];
	ld.volatile.u64 	%rd843, [%rd842];
	ld.volatile.u64 	%rd844, [%rd843];
	ld.volatile.u64 	%rd845, [%rd844];
	ld.volatile.u64 	%rd846, [%rd845];
	ld.volatile.u64 	%rd847, [%rd846];
	ld.volatile.u64 	%rd848, [%rd847];
	ld.volatile.u64 	%rd849, [%rd848];
	ld.volatile.u64 	%rd850, [%rd849];
	ld.volatile.u64 	%rd851, [%rd850];
	ld.volatile.u64 	%rd852, [%rd851];
	ld.volatile.u64 	%rd853, [%rd852];
	ld.volatile.u64 	%rd854, [%rd853];
	ld.volatile.u64 	%rd855, [%rd854];
	ld.volatile.u64 	%rd856, [%rd855];
	ld.volatile.u64 	%rd857, [%rd856];
	ld.volatile.u64 	%rd858, [%rd857];
	ld.volatile.u64 	%rd859, [%rd858];
	ld.volatile.u64 	%rd860, [%rd859];
	ld.volatile.u64 	%rd861, [%rd860];
	ld.volatile.u64 	%rd862, [%rd861];
	ld.volatile.u64 	%rd863, [%rd862];
	ld.volatile.u64 	%rd864, [%rd863];
	ld.volatile.u64 	%rd865, [%rd864];
	ld.volatile.u64 	%rd866, [%rd865];
	ld.volatile.u64 	%rd867, [%rd866];
	ld.volatile.u64 	%rd868, [%rd867];
	ld.volatile.u64 	%rd869, [%rd868];
	ld.volatile.u64 	%rd870, [%rd869];
	ld.volatile.u64 	%rd871, [%rd870];
	ld.volatile.u64 	%rd872, [%rd871];
	ld.volatile.u64 	%rd873, [%rd872];
	ld.volatile.u64 	%rd874, [%rd873];
	ld.volatile.u64 	%rd875, [%rd874];
	ld.volatile.u64 	%rd876, [%rd875];
	ld.volatile.u64 	%rd877, [%rd876];
	ld.volatile.u64 	%rd878, [%rd877];
	ld.volatile.u64 	%rd879, [%rd878];
	ld.volatile.u64 	%rd880, [%rd879];
	ld.volatile.u64 	%rd881, [%rd880];
	ld.volatile.u64 	%rd882, [%rd881];
	ld.volatile.u64 	%rd883, [%rd882];
	ld.volatile.u64 	%rd884, [%rd883];
	ld.volatile.u64 	%rd885, [%rd884];
	ld.volatile.u64 	%rd886, [%rd885];
	ld.volatile.u64 	%rd887, [%rd886];
	ld.volatile.u64 	%rd888, [%rd887];
	ld.volatile.u64 	%rd889, [%rd888];
	ld.volatile.u64 	%rd890, [%rd889];
	ld.volatile.u64 	%rd891, [%rd890];
	ld.volatile.u64 	%rd892, [%rd891];
	ld.volatile.u64 	%rd893, [%rd892];
	ld.volatile.u64 	%rd894, [%rd893];
	ld.volatile.u64 	%rd895, [%rd894];
	ld.volatile.u64 	%rd896, [%rd895];
	ld.volatile.u64 	%rd897, [%rd896];
	ld.volatile.u64 	%rd898, [%rd897];
	ld.volatile.u64 	%rd899, [%rd898];
	ld.volatile.u64 	%rd900, [%rd899];
	ld.volatile.u64 	%rd901, [%rd900];
	ld.volatile.u64 	%rd902, [%rd901];
	ld.volatile.u64 	%rd903, [%rd902];
	ld.volatile.u64 	%rd904, [%rd903];
	ld.volatile.u64 	%rd905, [%rd904];
	ld.volatile.u64 	%rd906, [%rd905];
	ld.volatile.u64 	%rd907, [%rd906];
	ld.volatile.u64 	%rd908, [%rd907];
	ld.volatile.u64 	%rd909, [%rd908];
	ld.volatile.u64 	%rd910, [%rd909];
	ld.volatile.u64 	%rd911, [%rd910];
	ld.volatile.u64 	%rd912, [%rd911];
	ld.volatile.u64 	%rd913, [%rd912];
	ld.volatile.u64 	%rd914, [%rd913];
	ld.volatile.u64 	%rd915, [%rd914];
	ld.volatile.u64 	%rd916, [%rd915];
	ld.volatile.u64 	%rd917, [%rd916];
	ld.volatile.u64 	%rd918, [%rd917];
	ld.volatile.u64 	%rd919, [%rd918];
	ld.volatile.u64 	%rd920, [%rd919];
	ld.volatile.u64 	%rd921, [%rd920];
	ld.volatile.u64 	%rd922, [%rd921];
	ld.volatile.u64 	%rd923, [%rd922];
	ld.volatile.u64 	%rd924, [%rd923];
	ld.volatile.u64 	%rd925, [%rd924];
	ld.volatile.u64 	%rd926, [%rd925];
	ld.volatile.u64 	%rd927, [%rd926];
	ld.volatile.u64 	%rd928, [%rd927];
	ld.volatile.u64 	%rd929, [%rd928];
	ld.volatile.u64 	%rd930, [%rd929];
	ld.volatile.u64 	%rd931, [%rd930];
	ld.volatile.u64 	%rd932, [%rd931];
	ld.volatile.u64 	%rd933, [%rd932];
	ld.volatile.u64 	%rd934, [%rd933];
	ld.volatile.u64 	%rd935, [%rd934];
	ld.volatile.u64 	%rd936, [%rd935];
	ld.volatile.u64 	%rd937, [%rd936];
	ld.volatile.u64 	%rd938, [%rd937];
	ld.volatile.u64 	%rd939, [%rd938];
	ld.volatile.u64 	%rd940, [%rd939];
	ld.volatile.u64 	%rd941, [%rd940];
	ld.volatile.u64 	%rd942, [%rd941];
	ld.volatile.u64 	%rd943, [%rd942];
	ld.volatile.u64 	%rd944, [%rd943];
	ld.volatile.u64 	%rd945, [%rd944];
	ld.volatile.u64 	%rd946, [%rd945];
	ld.volatile.u64 	%rd947, [%rd946];
	ld.volatile.u64 	%rd948, [%rd947];
	ld.volatile.u64 	%rd949, [%rd948];
	ld.volatile.u64 	%rd950, [%rd949];
	ld.volatile.u64 	%rd951, [%rd950];
	ld.volatile.u64 	%rd952, [%rd951];
	ld.volatile.u64 	%rd953, [%rd952];
	ld.volatile.u64 	%rd954, [%rd953];
	ld.volatile.u64 	%rd955, [%rd954];
	ld.volatile.u64 	%rd956, [%rd955];
	ld.volatile.u64 	%rd957, [%rd956];
	ld.volatile.u64 	%rd958, [%rd957];
	ld.volatile.u64 	%rd959, [%rd958];
	ld.volatile.u64 	%rd960, [%rd959];
	ld.volatile.u64 	%rd961, [%rd960];
	ld.volatile.u64 	%rd962, [%rd961];
	ld.volatile.u64 	%rd963, [%rd962];
	ld.volatile.u64 	%rd964, [%rd963];
	ld.volatile.u64 	%rd965, [%rd964];
	ld.volatile.u64 	%rd966, [%rd965];
	ld.volatile.u64 	%rd967, [%rd966];
	ld.volatile.u64 	%rd968, [%rd967];
	ld.volatile.u64 	%rd969, [%rd968];
	ld.volatile.u64 	%rd970, [%rd969];
	ld.volatile.u64 	%rd971, [%rd970];
	ld.volatile.u64 	%rd972, [%rd971];
	ld.volatile.u64 	%rd973, [%rd972];
	ld.volatile.u64 	%rd974, [%rd973];
	ld.volatile.u64 	%rd975, [%rd974];
	ld.volatile.u64 	%rd976, [%rd975];
	ld.volatile.u64 	%rd977, [%rd976];
	ld.volatile.u64 	%rd978, [%rd977];
	ld.volatile.u64 	%rd979, [%rd978];
	ld.volatile.u64 	%rd980, [%rd979];
	ld.volatile.u64 	%rd981, [%rd980];
	ld.volatile.u64 	%rd982, [%rd981];
	ld.volatile.u64 	%rd983, [%rd982];
	ld.volatile.u64 	%rd984, [%rd983];
	ld.volatile.u64 	%rd985, [%rd984];
	ld.volatile.u64 	%rd986, [%rd985];
	ld.volatile.u64 	%rd987, [%rd986];
	ld.volatile.u64 	%rd988, [%rd987];
	ld.volatile.u64 	%rd989, [%rd988];
	ld.volatile.u64 	%rd990, [%rd989];
	ld.volatile.u64 	%rd991, [%rd990];
	ld.volatile.u64 	%rd992, [%rd991];
	ld.volatile.u64 	%rd993, [%rd992];
	ld.volatile.u64 	%rd994, [%rd993];
	ld.volatile.u64 	%rd995, [%rd994];
	ld.volatile.u64 	%rd996, [%rd995];
	ld.volatile.u64 	%rd997, [%rd996];
	ld.volatile.u64 	%rd998, [%rd997];
	ld.volatile.u64 	%rd999, [%rd998];
	ld.volatile.u64 	%rd1000, [%rd999];
	ld.volatile.u64 	%rd1001, [%rd1000];
	ld.volatile.u64 	%rd1002, [%rd1001];
	ld.volatile.u64 	%rd1003, [%rd1002];
	ld.volatile.u64 	%rd1004, [%rd1003];
	ld.volatile.u64 	%rd1005, [%rd1004];
	ld.volatile.u64 	%rd1006, [%rd1005];
	ld.volatile.u64 	%rd1007, [%rd1006];
	add.s32 	%r8, %r8, 1000;
	setp.ne.s32 	%p1, %r8, 2000;
	@%p1 bra 	$L__BB1_1;
	membar.gl;
	ret;

}
	// .globl	_Z12chaseKernel2PPmS0_iS_
.visible .entry _Z12chaseKernel2PPmS0_iS_(
	.param .u64 .ptr .align 1 _Z12chaseKernel2PPmS0_iS__param_0,
	.param .u64 .ptr .align 1 _Z12chaseKernel2PPmS0_iS__param_1,
	.param .u32 _Z12chaseKernel2PPmS0_iS__param_2,
	.param .u64 .ptr .align 1 _Z12chaseKernel2PPmS0_iS__param_3
)
{
	.reg .pred 	%p<2>;
	.reg .b32 	%r<9>;
	.reg .b64 	%rd<1008>;

	ld.param.u64 	%rd4, [_Z12chaseKernel2PPmS0_iS__param_1];
	cvta.to.global.u64 	%rd5, %rd4;
	mov.u32 	%r4, %tid.x;
	mov.u32 	%r5, %ctaid.x;
	mov.u32 	%r6, %ntid.x;
	mad.lo.s32 	%r7, %r5, %r6, %r4;
	mul.wide.s32 	%rd6, %r7, 8;
	add.s64 	%rd7, %rd5, %rd6;
	ld.global.u64 	%rd1007, [%rd7];
	mov.b32 	%r8, 0;
$L__BB2_1:
	.pragma "nounroll";
	ld.volatile.u64 	%rd8, [%rd1007];
	ld.volatile.u64 	%rd9, [%rd8];
	ld.volatile.u64 	%rd10, [%rd9];
	ld.volatile.u64 	%rd11, [%rd10];
	ld.volatile.u64 	%rd12, [%rd11];
	ld.volatile.u64 	%rd13, [%rd12];
	ld.volatile.u64 	%rd14, [%rd13];
	ld.volatile.u64 	%rd15, [%rd14];
	ld.volatile.u64 	%rd16, [%rd15];
	ld.volatile.u64 	%rd17, [%rd16];
	ld.volatile.u64 	%rd18, [%rd17];
	ld.volatile.u64 	%rd19, [%rd18];
	ld.volatile.u64 	%rd20, [%rd19];
	ld.volatile.u64 	%rd21, [%rd20];
	ld.volatile.u64 	%rd22, [%rd21];
	ld.volatile.u64 	%rd23, [%rd22];
	ld.volatile.u64 	%rd24, [%rd23];
	ld.volatile.u64 	%rd25, [%rd24];
	ld.volatile.u64 	%rd26, [%rd25];
	ld.volatile.u64 	%rd27, [%rd26];
	ld.volatile.u64 	%rd28, [%rd27];
	ld.volatile.u64 	%rd29, [%rd28];
	ld.volatile.u64 	%rd30, [%rd29];
	ld.volatile.u64 	%rd31, [%rd30];
	ld.volatile.u64 	%rd32, [%rd31];
	ld.volatile.u64 	%rd33, [%rd32];
	ld.volatile.u64 	%rd34, [%rd33];
	ld.volatile.u64 	%rd35, [%rd34];
	ld.volatile.u64 	%rd36, [%rd35];
	ld.volatile.u64 	%rd37, [%rd36];
	ld.volatile.u64 	%rd38, [%rd37];
	ld.volatile.u64 	%rd39, [%rd38];
	ld.volatile.u64 	%rd40, [%rd39];
	ld.volatile.u64 	%rd41, [%rd40];
	ld.volatile.u64 	%rd42, [%rd41];
	ld.volatile.u64 	%rd43, [%rd42];
	ld.volatile.u64 	%rd44, [%rd43];
	ld.volatile.u64 	%rd45, [%rd44];
	ld.volatile.u64 	%rd46, [%rd45];
	ld.volatile.u64 	%rd47, [%rd46];
	ld.volatile.u64 	%rd48, [%rd47];
	ld.volatile.u64 	%rd49, [%rd48];
	ld.volatile.u64 	%rd50, [%rd49];
	ld.volatile.u64 	%rd51, [%rd50];
	ld.volatile.u64 	%rd52, [%rd51];
	ld.volatile.u64 	%rd53, [%rd52];
	ld.volatile.u64 	%rd54, [%rd53];
	ld.volatile.u64 	%rd55, [%rd54];
	ld.volatile.u64 	%rd56, [%rd55];
	ld.volatile.u64 	%rd57, [%rd56];
	ld.volatile.u64 	%rd58, [%rd57];
	ld.volatile.u64 	%rd59, [%rd58];
	ld.volatile.u64 	%rd60, [%rd59];
	ld.volatile.u64 	%rd61, [%rd60];
	ld.volatile.u64 	%rd62, [%rd61];
	ld.volatile.u64 	%rd63, [%rd62];
	ld.volatile.u64 	%rd64, [%rd63];
	ld.volatile.u64 	%rd65, [%rd64];
	ld.volatile.u64 	%rd66, [%rd65];
	ld.volatile.u64 	%rd67, [%rd66];
	ld.volatile.u64 	%rd68, [%rd67];
	ld.volatile.u64 	%rd69, [%rd68];
	ld.volatile.u64 	%rd70, [%rd69];
	ld.volatile.u64 	%rd71, [%rd70];
	ld.volatile.u64 	%rd72, [%rd71];
	ld.volatile.u64 	%rd73, [%rd72];
	ld.volatile.u64 	%rd74, [%rd73];
	ld.volatile.u64 	%rd75, [%rd74];
	ld.volatile.u64 	%rd76, [%rd75];
	ld.volatile.u64 	%rd77, [%rd76];
	ld.volatile.u64 	%rd78, [%rd77];
	ld.volatile.u64 	%rd79, [%rd78];
	ld.volatile.u64 	%rd80, [%rd79];
	ld.volatile.u64 	%rd81, [%rd80];
	ld.volatile.u64 	%rd82, [%rd81];
	ld.volatile.u64 	%rd83, [%rd82];
	ld.volatile.u64 	%rd84, [%rd83];
	ld.volatile.u64 	%rd85, [%rd84];
	ld.volatile.u64 	%rd86, [%rd85];
	ld.volatile.u64 	%rd87, [%rd86];
	ld.volatile.u64 	%rd88, [%rd87];
	ld.volatile.u64 	%rd89, [%rd88];
	ld.volatile.u64 	%rd90, [%rd89];
	ld.volatile.u64 	%rd91, [%rd90];
	ld.volatile.u64 	%rd92, [%rd91];
	ld.volatile.u64 	%rd93, [%rd92];
	ld.volatile.u64 	%rd94, [%rd93];
	ld.volatile.u64 	%rd95, [%rd94];
	ld.volatile.u64 	%rd96, [%rd95];
	ld.volatile.u64 	%rd97, [%rd96];
	ld.volatile.u64 	%rd98, [%rd97];
	ld.volatile.u64 	%rd99, [%rd98];
	ld.volatile.u64 	%rd100, [%rd99];
	ld.volatile.u64 	%rd101, [%rd100];
	ld.volatile.u64 	%rd102, [%rd101];
	ld.volatile.u64 	%rd103, [%rd102];
	ld.volatile.u64 	%rd104, [%rd103];
	ld.volatile.u64 	%rd105, [%rd104];
	ld.volatile.u64 	%rd106, [%rd105];
	ld.volatile.u64 	%rd107, [%rd106];
	ld.volatile.u64 	%rd108, [%rd107];
	ld.volatile.u64 	%rd109, [%rd108];
	ld.volatile.u64 	%rd110, [%rd109];
	ld.volatile.u64 	%rd111, [%rd110];
	ld.volatile.u64 	%rd112, [%rd111];
	ld.volatile.u64 	%rd113, [%rd112];
	ld.volatile.u64 	%rd114, [%rd113];
	ld.volatile.u64 	%rd115, [%rd114];
	ld.volatile.u64 	%rd116, [%rd115];
	ld.volatile.u64 	%rd117, [%rd116];
	ld.volatile.u64 	%rd118, [%rd117];
	ld.volatile.u64 	%rd119, [%rd118];
	ld.volatile.u64 	%rd120, [%rd119];
	ld.volatile.u64 	%rd121, [%rd120];
	ld.volatile.u64 	%rd122, [%rd121];
	ld.volatile.u64 	%rd123, [%rd122];
	ld.volatile.u64 	%rd124, [%rd123];
	ld.volatile.u64 	%rd125, [%rd124];
	ld.volatile.u64 	%rd126, [%rd125];
	ld.volatile.u64 	%rd127, [%rd126];
	ld.volatile.u64 	%rd128, [%rd127];
	ld.volatile.u64 	%rd129, [%rd128];
	ld.volatile.u64 	%rd130, [%rd129];
	ld.volatile.u64 	%rd131, [%rd130];
	ld.volatile.u64 	%rd132, [%rd131];
	ld.volatile.u64 	%rd133, [%rd132];
	ld.volatile.u64 	%rd134, [%rd133];
	ld.volatile.u64 	%rd135, [%rd134];
	ld.volatile.u64 	%rd136, [%rd135];
	ld.volatile.u64 	%rd137, [%rd136];
	ld.volatile.u64 	%rd138, [%rd137];
	ld.volatile.u64 	%rd139, [%rd138];
	ld.volatile.u64 	%rd140, [%rd139];
	ld.volatile.u64 	%rd141, [%rd140];
	ld.volatile.u64 	%rd142, [%rd141];
	ld.volatile.u64 	%rd143, [%rd142];
	ld.volatile.u64 	%rd144, [%rd143];
	ld.volatile.u64 	%rd145, [%rd144];
	ld.volatile.u64 	%rd146, [%rd145];
	ld.volatile.u64 	%rd147, [%rd146];
	ld.volatile.u64 	%rd148, [%rd147];
	ld.volatile.u64 	%rd149, [%rd148];
	ld.volatile.u64 	%rd150, [%rd149];
	ld.volatile.u64 	%rd151, [%rd150];
	ld.volatile.u64 	%rd152, [%rd151];
	ld.volatile.u64 	%rd153, [%rd152];
	ld.volatile.u64 	%rd154, [%rd153];
	ld.volatile.u64 	%rd155, [%rd154];
	ld.volatile.u64 	%rd156, [%rd155];
	ld.volatile.u64 	%rd157, [%rd156];
	ld.volatile.u64 	%rd158, [%rd157];
	ld.volatile.u64 	%rd159, [%rd158];
	ld.volatile.u64 	%rd160, [%rd159];
	ld.volatile.u64 	%rd161, [%rd160];
	ld.volatile.u64 	%rd162, [%rd161];
	ld.volatile.u64 	%rd163, [%rd162];
	ld.volatile.u64 	%rd164, [%rd163];
	ld.volatile.u64 	%rd165, [%rd164];
	ld.volatile.u64 	%rd166, [%rd165];
	ld.volatile.u64 	%rd167, [%rd166];
	ld.volatile.u64 	%rd168, [%rd167];
	ld.volatile.u64 	%rd169, [%rd168];
	ld.volatile.u64 	%rd170, [%rd169];
	ld.volatile.u64 	%rd171, [%rd170];
	ld.volatile.u64 	%rd172, [%rd171];
	ld.volatile.u64 	%rd173, [%rd172];
	ld.volatile.u64 	%rd174, [%rd173];
	ld.volatile.u64 	%rd175, [%rd174];
	ld.volatile.u64 	%rd176, [%rd175];
	ld.volatile.u64 	%rd177, [%rd176];
	ld.volatile.u64 	%rd178, [%rd177];
	ld.volatile.u64 	%rd179, [%rd178];
	ld.volatile.u64 	%rd180, [%rd179];
	ld.volatile.u64 	%rd181, [%rd180];
	ld.volatile.u64 	%rd182, [%rd181];
	ld.volatile.u64 	%rd183, [%rd182];
	ld.volatile.u64 	%rd184, [%rd183];
	ld.volatile.u64 	%rd185, [%rd184];
	ld.volatile.u64 	%rd186, [%rd185];
	ld.volatile.u64 	%rd187, [%rd186];
	ld.volatile.u64 	%rd188, [%rd187];
	ld.volatile.u64 	%rd189, [%rd188];
	ld.volatile.u64 	%rd190, [%rd189];
	ld.volatile.u64 	%rd191, [%rd190];
	ld.volatile.u64 	%rd192, [%rd191];
	ld.volatile.u64 	%rd193, [%rd192];
	ld.volatile.u64 	%rd194, [%rd193];
	ld.volatile.u64 	%rd195, [%rd194];
	ld.volatile.u64 	%rd196, [%rd195];
	ld.volatile.u64 	%rd197, [%rd196];
	ld.volatile.u64 	%rd198, [%rd197];
	ld.volatile.u64 	%rd199, [%rd198];
	ld.volatile.u64 	%rd200, [%rd199];
	ld.volatile.u64 	%rd201, [%rd200];
	ld.volatile.u64 	%rd202, [%rd201];
	ld.volatile.u64 	%rd203, [%rd202];
	ld.volatile.u64 	%rd204, [%rd203];
	ld.volatile.u64 	%rd205, [%rd204];
	ld.volatile.u64 	%rd206, [%rd205];
	ld.volatile.u64 	%rd207, [%rd206];
	ld.volatile.u64 	%rd208, [%rd207];
	ld.volatile.u64 	%rd209, [%rd208];
	ld.volatile.u64 	%rd210, [%rd209];
	ld.volatile.u64 	%rd211, [%rd210];
	ld.volatile.u64 	%rd212, [%rd211];
	ld.volatile.u64 	%rd213, [%rd212];
	ld.volatile.u64 	%rd214, [%rd213];
	ld.volatile.u64 	%rd215, [%rd214];
	ld.volatile.u64 	%rd216, [%rd215];
	ld.volatile.u64 	%rd217, [%rd216];
	ld.volatile.u64 	%rd218, [%rd217];
	ld.volatile.u64 	%rd219, [%rd218];
	ld.volatile.u64 	%rd220, [%rd219];
	ld.volatile.u64 	%rd221, [%rd220];
	ld.volatile.u64 	%rd222, [%rd221];
	ld.volatile.u64 	%rd223, [%rd222];
	ld.volatile.u64 	%rd224, [%rd223];
	ld.volatile.u64 	%rd225, [%rd224];
	ld.volatile.u64 	%rd226, [%rd225];
	ld.volatile.u64 	%rd227, [%rd226];
	ld.volatile.u64 	%rd228, [%rd227];
	ld.volatile.u64 	%rd229, [%rd228];
	ld.volatile.u64 	%rd230, [%rd229];
	ld.volatile.u64 	%rd231, [%rd230];
	ld.volatile.u64 	%rd232, [%rd231];
	ld.volatile.u64 	%rd233, [%rd232];
	ld.volatile.u64 	%rd234, [%rd233];
	ld.volatile.u64 	%rd235, [%rd234];
	ld.volatile.u64 	%rd236, [%rd235];
	ld.volatile.u64 	%rd237, [%rd236];
	ld.volatile.u64 	%rd238, [%rd237];
	ld.volatile.u64 	%rd239, [%rd238];
	ld.volatile.u64 	%rd240, [%rd239];
	ld.volatile.u64 	%rd241, [%rd240];
	ld.volatile.u64 	%rd242, [%rd241];
	ld.volatile.u64 	%rd243, [%rd242];
	ld.volatile.u64 	%rd244, [%rd243];
	ld.volatile.u64 	%rd245, [%rd244];
	ld.volatile.u64 	%rd246, [%rd245];
	ld.volatile.u64 	%rd247, [%rd246];
	ld.volatile.u64 	%rd248, [%rd247];
	ld.volatile.u64 	%rd249, [%rd248];
	ld.volatile.u64 	%rd250, [%rd249];
	ld.volatile.u64 	%rd251, [%rd250];
	ld.volatile.u64 	%rd252, [%rd251];
	ld.volatile.u64 	%rd253, [%rd252];
	ld.volatile.u64 	%rd254, [%rd253];
	ld.volatile.u64 	%rd255, [%rd254];
	ld.volatile.u64 	%rd256, [%rd255];
	ld.volatile.u64 	%rd257, [%rd256];
	ld.volatile.u64 	%rd258, [%rd257];
	ld.volatile.u64 	%rd259, [%rd258];
	ld.volatile.u64 	%rd260, [%rd259];
	ld.volatile.u64 	%rd261, [%rd260];
	ld.volatile.u64 	%rd262, [%rd261];
	ld.volatile.u64 	%rd263, [%rd262];
	ld.volatile.u64 	%rd264, [%rd263];
	ld.volatile.u64 	%rd265, [%rd264];
	ld.volatile.u64 	%rd266, [%rd265];
	ld.volatile.u64 	%rd267, [%rd266];
	ld.volatile.u64 	%rd268, [%rd267];
	ld.volatile.u64 	%rd269, [%rd268];
	ld.volatile.u64 	%rd270, [%rd269];
	ld.volatile.u64 	%rd271, [%rd270];
	ld.volatile.u64 	%rd272, [%rd271];
	ld.volatile.u64 	%rd273, [%rd272];
	ld.volatile.u64 	%rd274, [%rd273];
	ld.volatile.u64 	%rd275, [%rd274];
	ld.volatile.u64 	%rd276, [%rd275];
	ld.volatile.u64 	%rd277, [%rd276];
	ld.volatile.u64 	%rd278, [%rd277];
	ld.volatile.u64 	%rd279, [%rd278];
	ld.volatile.u64 	%rd280, [%rd279];
	ld.volatile.u64 	%rd281, [%rd280];
	ld.volatile.u64 	%rd282, [%rd281];
	ld.volatile.u64 	%rd283, [%rd282];
	ld.volatile.u64 	%rd284, [%rd283];
	ld.volatile.u64 	%rd285, [%rd284];
	ld.volatile.u64 	%rd286, [%rd285];
	ld.volatile.u64 	%rd287, [%rd286];
	ld.volatile.u64 	%rd288, [%rd287];
	ld.volatile.u64 	%rd289, [%rd288];
	ld.volatile.u64 	%rd290, [%rd289];
	ld.volatile.u64 	%rd291, [%rd290];
	ld.volatile.u64 	%rd292, [%rd291];
	ld.volatile.u64 	%rd293, [%rd292];
	ld.volatile.u64 	%rd294, [%rd293];
	ld.volatile.u64 	%rd295, [%rd294];
	ld.volatile.u64 	%rd296, [%rd295];
	ld.volatile.u64 	%rd297, [%rd296];
	ld.volatile.u64 	%rd298, [%rd297];
	ld.volatile.u64 	%rd299, [%rd298];
	ld.volatile.u64 	%rd300, [%rd299];
	ld.volatile.u64 	%rd301, [%rd300];
	ld.volatile.u64 	%rd302, [%rd301];
	ld.volatile.u64 	%rd303, [%rd302];
	ld.volatile.u64 	%rd304, [%rd303];
	ld.volatile.u64 	%rd305, [%rd304];
	ld.volatile.u64 	%rd306, [%rd305];
	ld.volatile.u64 	%rd307, [%rd306];
	ld.volatile.u64 	%rd308, [%rd307];
	ld.volatile.u64 	%rd309, [%rd308];
	ld.volatile.u64 	%rd310, [%rd309];
	ld.volatile.u64 	%rd311, [%rd310];
	ld.volatile.u64 	%rd312, [%rd311];
	ld.volatile.u64 	%rd313, [%rd312];
	ld.volatile.u64 	%rd314, [%rd313];
	ld.volatile.u64 	%rd315, [%rd314];
	ld.volatile.u64 	%rd316, [%rd315];
	ld.volatile.u64 	%rd317, [%rd316];
	ld.volatile.u64 	%rd318, [%rd317];
	ld.volatile.u64 	%rd319, [%rd318];
	ld.volatile.u64 	%rd320, [%rd319];
	ld.volatile.u64 	%rd321, [%rd320];
	ld.volatile.u64 	%rd322, [%rd321];
	ld.volatile.u64 	%rd323, [%rd322];
	ld.volatile.u64 	%rd324, [%rd323];
	ld.volatile.u64 	%rd325, [%rd324];
	ld.volatile.u64 	%rd326, [%rd325];
	ld.volatile.u64 	%rd327, [%rd326];
	ld.volatile.u64 	%rd328, [%rd327];
	ld.volatile.u64 	%rd329, [%rd328];
	ld.volatile.u64 	%rd330, [%rd329];
	ld.volatile.u64 	%rd331, [%rd330];
	ld.volatile.u64 	%rd332, [%rd331];
	ld.volatile.u64 	%rd333, [%rd332];
	ld.volatile.u64 	%rd334, [%rd333];
	ld.volatile.u64 	%rd335, [%rd334];
	ld.volatile.u64 	%rd336, [%rd335];
	ld.volatile.u64 	%rd337, [%rd336];
	ld.volatile.u64 	%rd338, [%rd337];
	ld.volatile.u64 	%rd339, [%rd338];
	ld.volatile.u64 	%rd340, [%rd339];
	ld.volatile.u64 	%rd341, [%rd340];
	ld.volatile.u64 	%rd342, [%rd341];
	ld.volatile.u64 	%rd343, [%rd342];
	ld.volatile.u64 	%rd344, [%rd343];
	ld.volatile.u64 	%rd345, [%rd344];
	ld.volatile.u64 	%rd346, [%rd345];
	ld.volatile.u64 	%rd347, [%rd346];
	ld.volatile.u64 	%rd348, [%rd347];
	ld.volatile.u64 	%rd349, [%rd348];
	ld.volatile.u64 	%rd350, [%rd349];
	ld.volatile.u64 	%rd351, [%rd350];
	ld.volatile.u64 	%rd352, [%rd351];
	ld.volatile.u64 	%rd353, [%rd352];
	ld.volatile.u64 	%rd354, [%rd353];
	ld.volatile.u64 	%rd355, [%rd354];
	ld.volatile.u64 	%rd356, [%rd355];
	ld.volatile.u64 	%rd357, [%rd356];
	ld.volatile.u64 	%rd358, [%rd357];
	ld.volatile.u64 	%rd359, [%rd358];
	ld.volatile.u64 	%rd360, [%rd359];
	ld.volatile.u64 	%rd361, [%rd360];
	ld.volatile.u64 	%rd362, [%rd361];
	ld.volatile.u64 	%rd363, [%rd362];
	ld.volatile.u64 	%rd364, [%rd363];
	ld.volatile.u64 	%rd365, [%rd364];
	ld.volatile.u64 	%rd366, [%rd365];
	ld.volatile.u64 	%rd367, [%rd366];
	ld.volatile.u64 	%rd368, [%rd367];
	ld.volatile.u64 	%rd369, [%rd368];
	ld.volatile.u64 	%rd370, [%rd369];
	ld.volatile.u64 	%rd371, [%rd370];
	ld.volatile.u64 	%rd372, [%rd371];
	ld.volatile.u64 	%rd373, [%rd372];
	ld.volatile.u64 	%rd374, [%rd373];
	ld.volatile.u64 	%rd375, [%rd374];
	ld.volatile.u64 	%rd376, [%rd375];
	ld.volatile.u64 	%rd377, [%rd376];
	ld.volatile.u64 	%rd378, [%rd377];
	ld.volatile.u64 	%rd379, [%rd378];
	ld.volatile.u64 	%rd380, [%rd379];
	ld.volatile.u64 	%rd381, [%rd380];
	ld.volatile.u64 	%rd382, [%rd381];
	ld.volatile.u64 	%rd383, [%rd382];
	ld.volatile.u64 	%rd384, [%rd383];
	ld.volatile.u64 	%rd385, [%rd384];
	ld.volatile.u64 	%rd386, [%rd385];
	ld.volatile.u64 	%rd387, [%rd386];
	ld.volatile.u64 	%rd388, [%rd387];
	ld.volatile.u64 	%rd389, [%rd388];
	ld.volatile.u64 	%rd390, [%rd389];
	ld.volatile.u64 	%rd391, [%rd390];
	ld.volatile.u64 	%rd392, [%rd391];
	ld.volatile.u64 	%rd393, [%rd392];
	ld.volatile.u64 	%rd394, [%rd393];
	ld.volatile.u64 	%rd395, [%rd394];
	ld.volatile.u64 	%rd396, [%rd395];
	ld.volatile.u64 	%rd397, [%rd396];
	ld.volatile.u64 	%rd398, [%rd397];
	ld.volatile.u64 	%rd399, [%rd398];
	ld.volatile.u64 	%rd400, [%rd399];
	ld.volatile.u64 	%rd401, [%rd400];
	ld.volatile.u64 	%rd402, [%rd401];
	ld.volatile.u64 	%rd403, [%rd402];
	ld.volatile.u64 	%rd404, [%rd403];
	ld.volatile.u64 	%rd405, [%rd404];
	ld.volatile.u64 	%rd406, [%rd405];
	ld.volatile.u64 	%rd407, [%rd406];
	ld.volatile.u64 	%rd408, [%rd407];
	ld.volatile.u64 	%rd409, [%rd408];
	ld.volatile.u64 	%rd410, [%rd409];
	ld.volatile.u64 	%rd411, [%rd410];
	ld.volatile.u64 	%rd412, [%rd411];
	ld.volatile.u64 	%rd413, [%rd412];
	ld.volatile.u64 	%rd414, [%rd413];
	ld.volatile.u64 	%rd415, [%rd414];
	ld.volatile.u64 	%rd416, [%rd415];
	ld.volatile.u64 	%rd417, [%rd416];
	ld.volatile.u64 	%rd418, [%rd417];
	ld.volatile.u64 	%rd419, [%rd418];
	ld.volatile.u64 	%rd420, [%rd419];
	ld.volatile.u64 	%rd421, [%rd420];
	ld.volatile.u64 	%rd422, [%rd421];
	ld.volatile.u64 	%rd423, [%rd422];
	ld.volatile.u64 	%rd424, [%rd423];
	ld.volatile.u64 	%rd425, [%rd424];
	ld.volatile.u64 	%rd426, [%rd425];
	ld.volatile.u64 	%rd427, [%rd426];
	ld.volatile.u64 	%rd428, [%rd427];
	ld.volatile.u64 	%rd429, [%rd428];
	ld.volatile.u64 	%rd430, [%rd429];
	ld.volatile.u64 	%rd431, [%rd430];
	ld.volatile.u64 	%rd432, [%rd431];
	ld.volatile.u64 	%rd433, [%rd432];
	ld.volatile.u64 	%rd434, [%rd433];
	ld.volatile.u64 	%rd435, [%rd434];
	ld.volatile.u64 	%rd436, [%rd435];
	ld.volatile.u64 	%rd437, [%rd436];
	ld.volatile.u64 	%rd438, [%rd437];
	ld.volatile.u64 	%rd439, [%rd438];
	ld.volatile.u64 	%rd440, [%rd439];
	ld.volatile.u64 	%rd441, [%rd440];
	ld.volatile.u64 	%rd442, [%rd441];
	ld.volatile.u64 	%rd443, [%rd442];
	ld.volatile.u64 	%rd444, [%rd443];
	ld.volatile.u64 	%rd445, [%rd444];
	ld.volatile.u64 	%rd446, [%rd445];
	ld.volatile.u64 	%rd447, [%rd446];
	ld.volatile.u64 	%rd448, [%rd447];
	ld.volatile.u64 	%rd449, [%rd448];
	ld.volatile.u64 	%rd450, [%rd449];
	ld.volatile.u64 	%rd451, [%rd450];
	ld.volatile.u64 	%rd452, [%rd451];
	ld.volatile.u64 	%rd453, [%rd452];
	ld.volatile.u64 	%rd454, [%rd453];
	ld.volatile.u64 	%rd455, [%rd454];
	ld.volatile.u64 	%rd456, [%rd455];
	ld.volatile.u64 	%rd457, [%rd456];
	ld.volatile.u64 	%rd458, [%rd457];
	ld.volatile.u64 	%rd459, [%rd458];
	ld.volatile.u64 	%rd460, [%rd459];
	ld.volatile.u64 	%rd461, [%rd460];
	ld.volatile.u64 	%rd462, [%rd461];
	ld.volatile.u64 	%rd463, [%rd462];
	ld.volatile.u64 	%rd464, [%rd463];
	ld.volatile.u64 	%rd465, [%rd464];
	ld.volatile.u64 	%rd466, [%rd465];
	ld.volatile.u64 	%rd467, [%rd466];
	ld.volatile.u64 	%rd468, [%rd467];
	ld.volatile.u64 	%rd469, [%rd468];
	ld.volatile.u64 	%rd470, [%rd469];
	ld.volatile.u64 	%rd471, [%rd470];
	ld.volatile.u64 	%rd472, [%rd471];
	ld.volatile.u64 	%rd473, [%rd472];
	ld.volatile.u64 	%rd474, [%rd473];
	ld.volatile.u64 	%rd475, [%rd474];
	ld.volatile.u64 	%rd476, [%rd475];
	ld.volatile.u64 	%rd477, [%rd476];
	ld.volatile.u64 	%rd478, [%rd477];
	ld.volatile.u64 	%rd479, [%rd478];
	ld.volatile.u64 	%rd480, [%rd479];
	ld.volatile.u64 	%rd481, [%rd480];
	ld.volatile.u64 	%rd482, [%rd481];
	ld.volatile.u64 	%rd483, [%rd482];
	ld.volatile.u64 	%rd484, [%rd483];
	ld.volatile.u64 	%rd485, [%rd484];
	ld.volatile.u64 	%rd486, [%rd485];
	ld.volatile.u64 	%rd487, [%rd486];
	ld.volatile.u64 	%rd488, [%rd487];
	ld.volatile.u64 	%rd489, [%rd488];
	ld.volatile.u64 	%rd490, [%rd489];
	ld.volatile.u64 	%rd491, [%rd490];
	ld.volatile.u64 	%rd492, [%rd491];
	ld.volatile.u64 	%rd493, [%rd492];
	ld.volatile.u64 	%rd494, [%rd493];
	ld.volatile.u64 	%rd495, [%rd494];
	ld.volatile.u64 	%rd496, [%rd495];
	ld.volatile.u64 	%rd497, [%rd496];
	ld.volatile.u64 	%rd498, [%rd497];
	ld.volatile.u64 	%rd499, [%rd498];
	ld.volatile.u64 	%rd500, [%rd499];
	ld.volatile.u64 	%rd501, [%rd500];
	ld.volatile.u64 	%rd502, [%rd501];
	ld.volatile.u64 	%rd503, [%rd502];
	ld.volatile.u64 	%rd504, [%rd503];
	ld.volatile.u64 	%rd505, [%rd504];
	ld.volatile.u64 	%rd506, [%rd505];
	ld.volatile.u64 	%rd507, [%rd506];
	ld.volatile.u64 	%rd508, [%rd507];
	ld.volatile.u64 	%rd509, [%rd508];
	ld.volatile.u64 	%rd510, [%rd509];
	ld.volatile.u64 	%rd511, [%rd510];
	ld.volatile.u64 	%rd512, [%rd511];
	ld.volatile.u64 	%rd513, [%rd512];
	ld.volatile.u64 	%rd514, [%rd513];
	ld.volatile.u64 	%rd515, [%rd514];
	ld.volatile.u64 	%rd516, [%rd515];
	ld.volatile.u64 	%rd517, [%rd516];
	ld.volatile.u64 	%rd518, [%rd517];
	ld.volatile.u64 	%rd519, [%rd518];
	ld.volatile.u64 	%rd520, [%rd519];
	ld.volatile.u64 	%rd521, [%rd520];
	ld.volatile.u64 	%rd522, [%rd521];
	ld.volatile.u64 	%rd523, [%rd522];
	ld.volatile.u64 	%rd524, [%rd523];
	ld.volatile.u64 	%rd525, [%rd524];
	ld.volatile.u64 	%rd526, [%rd525];
	ld.volatile.u64 	%rd527, [%rd526];
	ld.volatile.u64 	%rd528, [%rd527];
	ld.volatile.u64 	%rd529, [%rd528];
	ld.volatile.u64 	%rd530, [%rd529];
	ld.volatile.u64 	%rd531, [%rd530];
	ld.volatile.u64 	%rd532, [%rd531];
	ld.volatile.u64 	%rd533, [%rd532];
	ld.volatile.u64 	%rd534, [%rd533];
	ld.volatile.u64 	%rd535, [%rd534];
	ld.volatile.u64 	%rd536, [%rd535];
	ld.volatile.u64 	%rd537, [%rd536];
	ld.volatile.u64 	%rd538, [%rd537];
	ld.volatile.u64 	%rd539, [%rd538];
	ld.volatile.u64 	%rd540, [%rd539];
	ld.volatile.u64 	%rd541, [%rd540];
	ld.volatile.u64 	%rd542, [%rd541];
	ld.volatile.u64 	%rd543, [%rd542];
	ld.volatile.u64 	%rd544, [%rd543];
	ld.volatile.u64 	%rd545, [%rd544];
	ld.volatile.u64 	%rd546, [%rd545];
	ld.volatile.u64 	%rd547, [%rd546];
	ld.volatile.u64 	%rd548, [%rd547];
	ld.volatile.u64 	%rd549, [%rd548];
	ld.volatile.u64 	%rd550, [%rd549];
	ld.volatile.u64 	%rd551, [%rd550];
	ld.volatile.u64 	%rd552, [%rd551];
	ld.volatile.u64 	%rd553, [%rd552];
	ld.volatile.u64 	%rd554, [%rd553];
	ld.volatile.u64 	%rd555, [%rd554];
	ld.volatile.u64 	%rd556, [%rd555];
	ld.volatile.u64 	%rd557, [%rd556];
	ld.volatile.u64 	%rd558, [%rd557];
	ld.volatile.u64 	%rd559, [%rd558];
	ld.volatile.u64 	%rd560, [%rd559];
	ld.volatile.u64 	%rd561, [%rd560];
	ld.volatile.u64 	%rd562, [%rd561];
	ld.volatile.u64 	%rd563, [%rd562];
	ld.volatile.u64 	%rd564, [%rd563];
	ld.volatile.u64 	%rd565, [%rd564];
	ld.volatile.u64 	%rd566, [%rd565];
	ld.volatile.u64 	%rd567, [%rd566];
	ld.volatile.u64 	%rd568, [%rd567];
	ld.volatile.u64 	%rd569, [%rd568];
	ld.volatile.u64 	%rd570, [%rd569];
	ld.volatile.u64 	%rd571, [%rd570];
	ld.volatile.u64 	%rd572, [%rd571];
	ld.volatile.u64 	%rd573, [%rd572];
	ld.volatile.u64 	%rd574, [%rd573];
	ld.volatile.u64 	%rd575, [%rd574];
	ld.volatile.u64 	%rd576, [%rd575];
	ld.volatile.u64 	%rd577, [%rd576];
	ld.volatile.u64 	%rd578, [%rd577];
	ld.volatile.u64 	%rd579, [%rd578];
	ld.volatile.u64 	%rd580, [%rd579];
	ld.volatile.u64 	%rd581, [%rd580];
	ld.volatile.u64 	%rd582, [%rd581];
	ld.volatile.u64 	%rd583, [%rd582];
	ld.volatile.u64 	%rd584, [%rd583];
	ld.volatile.u64 	%rd585, [%rd584];
	ld.volatile.u64 	%rd586, [%rd585];
	ld.volatile.u64 	%rd587, [%rd586];
	ld.volatile.u64 	%rd588, [%rd587];
	ld.volatile.u64 	%rd589, [%rd588];
	ld.volatile.u64 	%rd590, [%rd589];
	ld.volatile.u64 	%rd591, [%rd590];
	ld.volatile.u64 	%rd592, [%rd591];
	ld.volatile.u64 	%rd593, [%rd592];
	ld.volatile.u64 	%rd594, [%rd593];
	ld.volatile.u64 	%rd595, [%rd594];
	ld.volatile.u64 	%rd596, [%rd595];
	ld.volatile.u64 	%rd597, [%rd596];
	ld.volatile.u64 	%rd598, [%rd597];
	ld.volatile.u64 	%rd599, [%rd598];
	ld.volatile.u64 	%rd600, [%rd599];
	ld.volatile.u64 	%rd601, [%rd600];
	ld.volatile.u64 	%rd602, [%rd601];
	ld.volatile.u64 	%rd603, [%rd602];
	ld.volatile.u64 	%rd604, [%rd603];
	ld.volatile.u64 	%rd605, [%rd604];
	ld.volatile.u64 	%rd606, [%rd605];
	ld.volatile.u64 	%rd607, [%rd606];
	ld.volatile.u64 	%rd608, [%rd607];
	ld.volatile.u64 	%rd609, [%rd608];
	ld.volatile.u64 	%rd610, [%rd609];
	ld.volatile.u64 	%rd611, [%rd610];
	ld.volatile.u64 	%rd612, [%rd611];
	ld.volatile.u64 	%rd613, [%rd612];
	ld.volatile.u64 	%rd614, [%rd613];
	ld.volatile.u64 	%rd615, [%rd614];
	ld.volatile.u64 	%rd616, [%rd615];
	ld.volatile.u64 	%rd617, [%rd616];
	ld.volatile.u64 	%rd618, [%rd617];
	ld.volatile.u64 	%rd619, [%rd618];
	ld.volatile.u64 	%rd620, [%rd619];
	ld.volatile.u64 	%rd621, [%rd620];
	ld.volatile.u64 	%rd622, [%rd621];
	ld.volatile.u64 	%rd623, [%rd622];
	ld.volatile.u64 	%rd624, [%rd623];
	ld.volatile.u64 	%rd625, [%rd624];
	ld.volatile.u64 	%rd626, [%rd625];
	ld.volatile.u64 	%rd627, [%rd626];
	ld.volatile.u64 	%rd628, [%rd627];
	ld.volatile.u64 	%rd629, [%rd628];
	ld.volatile.u64 	%rd630, [%rd629];
	ld.volatile.u64 	%rd631, [%rd630];
	ld.volatile.u64 	%rd632, [%rd631];
	ld.volatile.u64 	%rd633, [%rd632];
	ld.volatile.u64 	%rd634, [%rd633];
	ld.volatile.u64 	%rd635, [%rd634];
	ld.volatile.u64 	%rd636, [%rd635];
	ld.volatile.u64 	%rd637, [%rd636];
	ld.volatile.u64 	%rd638, [%rd637];
	ld.volatile.u64 	%rd639, [%rd638];
	ld.volatile.u64 	%rd640, [%rd639];
	ld.volatile.u64 	%rd641, [%rd640];
	ld.volatile.u64 	%rd642, [%rd641];
	ld.volatile.u64 	%rd643, [%rd642];
	ld.volatile.u64 	%rd644, [%rd643];
	ld.volatile.u64 	%rd645, [%rd644];
	ld.volatile.u64 	%rd646, [%rd645];
	ld.volatile.u64 	%rd647, [%rd646];
	ld.volatile.u64 	%rd648, [%rd647];
	ld.volatile.u64 	%rd649, [%rd648];
	ld.volatile.u64 	%rd650, [%rd649];
	ld.volatile.u64 	%rd651, [%rd650];
	ld.volatile.u64 	%rd652, [%rd651];
	ld.volatile.u64 	%rd653, [%rd652];
	ld.volatile.u64 	%rd654, [%rd653];
	ld.volatile.u64 	%rd655, [%rd654];
	ld.volatile.u64 	%rd656, [%rd655];
	ld.volatile.u64 	%rd657, [%rd656];
	ld.volatile.u64 	%rd658, [%rd657];
	ld.volatile.u64 	%rd659, [%rd658];
	ld.volatile.u64 	%rd660, [%rd659];
	ld.volatile.u64 	%rd661, [%rd660];
	ld.volatile.u64 	%rd662, [%rd661];
	ld.volatile.u64 	%rd663, [%rd662];
	ld.volatile.u64 	%rd664, [%rd663];
	ld.volatile.u64 	%rd665, [%rd664];
	ld.volatile.u64 	%rd666, [%rd665];
	ld.volatile.u64 	%rd667, [%rd666];
	ld.volatile.u64 	%rd668, [%rd667];
	ld.volatile.u64 	%rd669, [%rd668];
	ld.volatile.u64 	%rd670, [%rd669];
	ld.volatile.u64 	%rd671, [%rd670];
	ld.volatile.u64 	%rd672, [%rd671];
	ld.volatile.u64 	%rd673, [%rd672];
	ld.volatile.u64 	%rd674, [%rd673];
	ld.volatile.u64 	%rd675, [%rd674];
	ld.volatile.u64 	%rd676, [%rd675];
	ld.volatile.u64 	%rd677, [%rd676];
	ld.volatile.u64 	%rd678, [%rd677];
	ld.volatile.u64 	%rd679, [%rd678];
	ld.volatile.u64 	%rd680, [%rd679];
	ld.volatile.u64 	%rd681, [%rd680];
	ld.volatile.u64 	%rd682, [%rd681];
	ld.volatile.u64 	%rd683, [%rd682];
	ld.volatile.u64 	%rd684, [%rd683];
	ld.volatile.u64 	%rd685, [%rd684];
	ld.volatile.u64 	%rd686, [%rd685];
	ld.volatile.u64 	%rd687, [%rd686];
	ld.volatile.u64 	%rd688, [%rd687];
	ld.volatile.u64 	%rd689, [%rd688];
	ld.volatile.u64 	%rd690, [%rd689];
	ld.volatile.u64 	%rd691, [%rd690];
	ld.volatile.u64 	%rd692, [%rd691];
	ld.volatile.u64 	%rd693, [%rd692];
	ld.volatile.u64 	%rd694, [%rd693];
	ld.volatile.u64 	%rd695, [%rd694];
	ld.volatile.u64 	%rd696, [%rd695];
	ld.volatile.u64 	%rd697, [%rd696];
	ld.volatile.u64 	%rd698, [%rd697];
	ld.volatile.u64 	%rd699, [%rd698];
	ld.volatile.u64 	%rd700, [%rd699];
	ld.volatile.u64 	%rd701, [%rd700];
	ld.volatile.u64 	%rd702, [%rd701];
	ld.volatile.u64 	%rd703, [%rd702];
	ld.volatile.u64 	%rd704, [%rd703];
	ld.volatile.u64 	%rd705, [%rd704];
	ld.volatile.u64 	%rd706, [%rd705];
	ld.volatile.u64 	%rd707, [%rd706];
	ld.volatile.u64 	%rd708, [%rd707];
	ld.volatile.u64 	%rd709, [%rd708];
	ld.volatile.u64 	%rd710, [%rd709];
	ld.volatile.u64 	%rd711, [%rd710];
	ld.volatile.u64 	%rd712, [%rd711];
	ld.volatile.u64 	%rd713, [%rd712];
	ld.volatile.u64 	%rd714, [%rd713];
	ld.volatile.u64 	%rd715, [%rd714];
	ld.volatile.u64 	%rd716, [%rd715];
	ld.volatile.u64 	%rd717, [%rd716];
	ld.volatile.u64 	%rd718, [%rd717];
	ld.volatile.u64 	%rd719, [%rd718];
	ld.volatile.u64 	%rd720, [%rd719];
	ld.volatile.u64 	%rd721, [%rd720];
	ld.volatile.u64 	%rd722, [%rd721];
	ld.volatile.u64 	%rd723, [%rd722];
	ld.volatile.u64 	%rd724, [%rd723];
	ld.volatile.u64 	%rd725, [%rd724];
	ld.volatile.u64 	%rd726, [%rd725];
	ld.volatile.u64 	%rd727, [%rd726];
	ld.volatile.u64 	%rd728, [%rd727];
	ld.volatile.u64 	%rd729, [%rd728];
	ld.volatile.u64 	%rd730, [%rd729];
	ld.volatile.u64 	%rd731, [%rd730];
	ld.volatile.u64 	%rd732, [%rd731];
	ld.volatile.u64 	%rd733, [%rd732];
	ld.volatile.u64 	%rd734, [%rd733];
	ld.volatile.u64 	%rd735, [%rd734];
	ld.volatile.u64 	%rd736, [%rd735];
	ld.volatile.u64 	%rd737, [%rd736];
	ld.volatile.u64 	%rd738, [%rd737];
	ld.volatile.u64 	%rd739, [%rd738];
	ld.volatile.u64 	%rd740, [%rd739];
	ld.volatile.u64 	%rd741, [%rd740];
	ld.volatile.u64 	%rd742, [%rd741];
	ld.volatile.u64 	%rd743, [%rd742];
	ld.volatile.u64 	%rd744, [%rd743];
	ld.volatile.u64 	%rd745, [%rd744];
	ld.volatile.u64 	%rd746, [%rd745];
	ld.volatile.u64 	%rd747, [%rd746];
	ld.volatile.u64 	%rd748, [%rd747];
	ld.volatile.u64 	%rd749, [%rd748];
	ld.volatile.u64 	%rd750, [%rd749];
	ld.volatile.u64 	%rd751, [%rd750];
	ld.volatile.u64 	%rd752, [%rd751];
	ld.volatile.u64 	%rd753, [%rd752];
	ld.volatile.u64 	%rd754, [%rd753];
	ld.volatile.u64 	%rd755, [%rd754];
	ld.volatile.u64 	%rd756, [%rd755];
	ld.volatile.u64 	%rd757, [%rd756];
	ld.volatile.u64 	%rd758, [%rd757];
	ld.volatile.u64 	%rd759, [%rd758];
	ld.volatile.u64 	%rd760, [%rd759];
	ld.volatile.u64 	%rd761, [%rd760];
	ld.volatile.u64 	%rd762, [%rd761];
	ld.volatile.u64 	%rd763, [%rd762];
	ld.volatile.u64 	%rd764, [%rd763];
	ld.volatile.u64 	%rd765, [%rd764];
	ld.volatile.u64 	%rd766, [%rd765];
	ld.volatile.u64 	%rd767, [%rd766];
	ld.volatile.u64 	%rd768, [%rd767];
	ld.volatile.u64 	%rd769, [%rd768];
	ld.volatile.u64 	%rd770, [%rd769];
	ld.volatile.u64 	%rd771, [%rd770];
	ld.volatile.u64 	%rd772, [%rd771];
	ld.volatile.u64 	%rd773, [%rd772];
	ld.volatile.u64 	%rd774, [%rd773];
	ld.volatile.u64 	%rd775, [%rd774];
	ld.volatile.u64 	%rd776, [%rd775];
	ld.volatile.u64 	%rd777, [%rd776];
	ld.volatile.u64 	%rd778, [%rd777];
	ld.volatile.u64 	%rd779, [%rd778];
	ld.volatile.u64 	%rd780, [%rd779];
	ld.volatile.u64 	%rd781, [%rd780];
	ld.volatile.u64 	%rd782, [%rd781];
	ld.volatile.u64 	%rd783, [%rd782];
	ld.volatile.u64 	%rd784, [%rd783];
	ld.volatile.u64 	%rd785, [%rd784];
	ld.volatile.u64 	%rd786, [%rd785];
	ld.volatile.u64 	%rd787, [%rd786];
	ld.volatile.u64 	%rd788, [%rd787];
	ld.volatile.u64 	%rd789, [%rd788];
	ld.volatile.u64 	%rd790, [%rd789];
	ld.volatile.u64 	%rd791, [%rd790];
	ld.volatile.u64 	%rd792, [%rd791];
	ld.volatile.u64 	%rd793, [%rd792];
	ld.volatile.u64 	%rd794, [%rd793];
	ld.volatile.u64 	%rd795, [%rd794];
	ld.volatile.u64 	%rd796, [%rd795];
	ld.volatile.u64 	%rd797, [%rd796];
	ld.volatile.u64 	%rd798, [%rd797];
	ld.volatile.u64 	%rd799, [%rd798];
	ld.volatile.u64 	%rd800, [%rd799];
	ld.volatile.u64 	%rd801, [%rd800];
	ld.volatile.u64 	%rd802, [%rd801];
	ld.volatile.u64 	%rd803, [%rd802];
	ld.volatile.u64 	%rd804, [%rd803];
	ld.volatile.u64 	%rd805, [%rd804];
	ld.volatile.u64 	%rd806, [%rd805];
	ld.volatile.u64 	%rd807, [%rd806];
	ld.volatile.u64 	%rd808, [%rd807];
	ld.volatile.u64 	%rd809, [%rd808];
	ld.volatile.u64 	%rd810, [%rd809];
	ld.volatile.u64 	%rd811, [%rd810];
	ld.volatile.u64 	%rd812, [%rd811];
	ld.volatile.u64 	%rd813, [%rd812];
	ld.volatile.u64 	%rd814, [%rd813];
	ld.volatile.u64 	%rd815, [%rd814];
	ld.volatile.u64 	%rd816, [%rd815];
	ld.volatile.u64 	%rd817, [%rd816];
	ld.volatile.u64 	%rd818, [%rd817];
	ld.volatile.u64 	%rd819, [%rd818];
	ld.volatile.u64 	%rd820, [%rd819];
	ld.volatile.u64 	%rd821, [%rd820];
	ld.volatile.u64 	%rd822, [%rd821];
	ld.volatile.u64 	%rd823, [%rd822];
	ld.volatile.u64 	%rd824, [%rd823];
	ld.volatile.u64 	%rd825, [%rd824];
	ld.volatile.u64 	%rd826, [%rd825];
	ld.volatile.u64 	%rd827, [%rd826];
	ld.volatile.u64 	%rd828, [%rd827];
	ld.volatile.u64 	%rd829, [%rd828];
	ld.volatile.u64 	%rd830, [%rd829];
	ld.volatile.u64 	%rd831, [%rd830];
	ld.volatile.u64 	%rd832, [%rd831];
	ld.volatile.u64 	%rd833, [%rd832];
	ld.volatile.u64 	%rd834, [%rd833];
	ld.volatile.u64 	%rd835, [%rd834];
	ld.volatile.u64 	%rd836, [%rd835];
	ld.volatile.u64 	%rd837, [%rd836];
	ld.volatile.u64 	%rd838, [%rd837];
	ld.volatile.u64 	%rd839, [%rd838];
	ld.volatile.u64 	%rd840, [%rd839];
	ld.volatile.u64 	%rd841, [%rd840];
	ld.volatile.u64 	%rd842, [%rd841];
	ld.volatile.u64 	%rd843, [%rd842];
	ld.volatile.u64 	%rd844, [%rd843];
	ld.volatile.u64 	%rd845, [%rd844];
	ld.volatile.u64 	%rd846, [%rd845];
	ld.volatile.u64 	%rd847, [%rd846];
	ld.volatile.u64 	%rd848, [%rd847];
	ld.volatile.u64 	%rd849, [%rd848];
	ld.volatile.u64 	%rd850, [%rd849];
	ld.volatile.u64 	%rd851, [%rd850];
	ld.volatile.u64 	%rd852, [%rd851];
	ld.volatile.u64 	%rd853, [%rd852];
	ld.volatile.u64 	%rd854, [%rd853];
	ld.volatile.u64 	%rd855, [%rd854];
	ld.volatile.u64 	%rd856, [%rd855];
	ld.volatile.u64 	%rd857, [%rd856];
	ld.volatile.u64 	%rd858, [%rd857];
	ld.volatile.u64 	%rd859, [%rd858];
	ld.volatile.u64 	%rd860, [%rd859];
	ld.volatile.u64 	%rd861, [%rd860];
	ld.volatile.u64 	%rd862, [%rd861];
	ld.volatile.u64 	%rd863, [%rd862];
	ld.volatile.u64 	%rd864, [%rd863];
	ld.volatile.u64 	%rd865, [%rd864];
	ld.volatile.u64 	%rd866, [%rd865];
	ld.volatile.u64 	%rd867, [%rd866];
	ld.volatile.u64 	%rd868, [%rd867];
	ld.volatile.u64 	%rd869, [%rd868];
	ld.volatile.u64 	%rd870, [%rd869];
	ld.volatile.u64 	%rd871, [%rd870];
	ld.volatile.u64 	%rd872, [%rd871];
	ld.volatile.u64 	%rd873, [%rd872];
	ld.volatile.u64 	%rd874, [%rd873];
	ld.volatile.u64 	%rd875, [%rd874];
	ld.volatile.u64 	%rd876, [%rd875];
	ld.volatile.u64 	%rd877, [%rd876];
	ld.volatile.u64 	%rd878, [%rd877];
	ld.volatile.u64 	%rd879, [%rd878];
	ld.volatile.u64 	%rd880, [%rd879];
	ld.volatile.u64 	%rd881, [%rd880];
	ld.volatile.u64 	%rd882, [%rd881];
	ld.volatile.u64 	%rd883, [%rd882];
	ld.volatile.u64 	%rd884, [%rd883];
	ld.volatile.u64 	%rd885, [%rd884];
	ld.volatile.u64 	%rd886, [%rd885];
	ld.volatile.u64 	%rd887, [%rd886];
	ld.volatile.u64 	%rd888, [%rd887];
	ld.volatile.u64 	%rd889, [%rd888];
	ld.volatile.u64 	%rd890, [%rd889];
	ld.volatile.u64 	%rd891, [%rd890];
	ld.volatile.u64 	%rd892, [%rd891];
	ld.volatile.u64 	%rd893, [%rd892];
	ld.volatile.u64 	%rd894, [%rd893];
	ld.volatile.u64 	%rd895, [%rd894];
	ld.volatile.u64 	%rd896, [%rd895];
	ld.volatile.u64 	%rd897, [%rd896];
	ld.volatile.u64 	%rd898, [%rd897];
	ld.volatile.u64 	%rd899, [%rd898];
	ld.volatile.u64 	%rd900, [%rd899];
	ld.volatile.u64 	%rd901, [%rd900];
	ld.volatile.u64 	%rd902, [%rd901];
	ld.volatile.u64 	%rd903, [%rd902];
	ld.volatile.u64 	%rd904, [%rd903];
	ld.volatile.u64 	%rd905, [%rd904];
	ld.volatile.u64 	%rd906, [%rd905];
	ld.volatile.u64 	%rd907, [%rd906];
	ld.volatile.u64 	%rd908, [%rd907];
	ld.volatile.u64 	%rd909, [%rd908];
	ld.volatile.u64 	%rd910, [%rd909];
	ld.volatile.u64 	%rd911, [%rd910];
	ld.volatile.u64 	%rd912, [%rd911];
	ld.volatile.u64 	%rd913, [%rd912];
	ld.volatile.u64 	%rd914, [%rd913];
	ld.volatile.u64 	%rd915, [%rd914];
	ld.volatile.u64 	%rd916, [%rd915];
	ld.volatile.u64 	%rd917, [%rd916];
	ld.volatile.u64 	%rd918, [%rd917];
	ld.volatile.u64 	%rd919, [%rd918];
	ld.volatile.u64 	%rd920, [%rd919];
	ld.volatile.u64 	%rd921, [%rd920];
	ld.volatile.u64 	%rd922, [%rd921];
	ld.volatile.u64 	%rd923, [%rd922];
	ld.volatile.u64 	%rd924, [%rd923];
	ld.volatile.u64 	%rd925, [%rd924];
	ld.volatile.u64 	%rd926, [%rd925];
	ld.volatile.u64 	%rd927, [%rd926];
	ld.volatile.u64 	%rd928, [%rd927];
	ld.volatile.u64 	%rd929, [%rd928];
	ld.volatile.u64 	%rd930, [%rd929];
	ld.volatile.u64 	%rd931, [%rd930];
	ld.volatile.u64 	%rd932, [%rd931];
	ld.volatile.u64 	%rd933, [%rd932];
	ld.volatile.u64 	%rd934, [%rd933];
	ld.volatile.u64 	%rd935, [%rd934];
	ld.volatile.u64 	%rd936, [%rd935];
	ld.volatile.u64 	%rd937, [%rd936];
	ld.volatile.u64 	%rd938, [%rd937];
	ld.volatile.u64 	%rd939, [%rd938];
	ld.volatile.u64 	%rd940, [%rd939];
	ld.volatile.u64 	%rd941, [%rd940];
	ld.volatile.u64 	%rd942, [%rd941];
	ld.volatile.u64 	%rd943, [%rd942];
	ld.volatile.u64 	%rd944, [%rd943];
	ld.volatile.u64 	%rd945, [%rd944];
	ld.volatile.u64 	%rd946, [%rd945];
	ld.volatile.u64 	%rd947, [%rd946];
	ld.volatile.u64 	%rd948, [%rd947];
	ld.volatile.u64 	%rd949, [%rd948];
	ld.volatile.u64 	%rd950, [%rd949];
	ld.volatile.u64 	%rd951, [%rd950];
	ld.volatile.u64 	%rd952, [%rd951];
	ld.volatile.u64 	%rd953, [%rd952];
	ld.volatile.u64 	%rd954, [%rd953];
	ld.volatile.u64 	%rd955, [%rd954];
	ld.volatile.u64 	%rd956, [%rd955];
	ld.volatile.u64 	%rd957, [%rd956];
	ld.volatile.u64 	%rd958, [%rd957];
	ld.volatile.u64 	%rd959, [%rd958];
	ld.volatile.u64 	%rd960, [%rd959];
	ld.volatile.u64 	%rd961, [%rd960];
	ld.volatile.u64 	%rd962, [%rd961];
	ld.volatile.u64 	%rd963, [%rd962];
	ld.volatile.u64 	%rd964, [%rd963];
	ld.volatile.u64 	%rd965, [%rd964];
	ld.volatile.u64 	%rd966, [%rd965];
	ld.volatile.u64 	%rd967, [%rd966];
	ld.volatile.u64 	%rd968, [%rd967];
	ld.volatile.u64 	%rd969, [%rd968];
	ld.volatile.u64 	%rd970, [%rd969];
	ld.volatile.u64 	%rd971, [%rd970];
	ld.volatile.u64 	%rd972, [%rd971];
	ld.volatile.u64 	%rd973, [%rd972];
	ld.volatile.u64 	%rd974, [%rd973];
	ld.volatile.u64 	%rd975, [%rd974];
	ld.volatile.u64 	%rd976, [%rd975];
	ld.volatile.u64 	%rd977, [%rd976];
	ld.volatile.u64 	%rd978, [%rd977];
	ld.volatile.u64 	%rd979, [%rd978];
	ld.volatile.u64 	%rd980, [%rd979];
	ld.volatile.u64 	%rd981, [%rd980];
	ld.volatile.u64 	%rd982, [%rd981];
	ld.volatile.u64 	%rd983, [%rd982];
	ld.volatile.u64 	%rd984, [%rd983];
	ld.volatile.u64 	%rd985, [%rd984];
	ld.volatile.u64 	%rd986, [%rd985];
	ld.volatile.u64 	%rd987, [%rd986];
	ld.volatile.u64 	%rd988, [%rd987];
	ld.volatile.u64 	%rd989, [%rd988];
	ld.volatile.u64 	%rd990, [%rd989];
	ld.volatile.u64 	%rd991, [%rd990];
	ld.volatile.u64 	%rd992, [%rd991];
	ld.volatile.u64 	%rd993, [%rd992];
	ld.volatile.u64 	%rd994, [%rd993];
	ld.volatile.u64 	%rd995, [%rd994];
	ld.volatile.u64 	%rd996, [%rd995];
	ld.volatile.u64 	%rd997, [%rd996];
	ld.volatile.u64 	%rd998, [%rd997];
	ld.volatile.u64 	%rd999, [%rd998];
	ld.volatile.u64 	%rd1000, [%rd999];
	ld.volatile.u64 	%rd1001, [%rd1000];
	ld.volatile.u64 	%rd1002, [%rd1001];
	ld.volatile.u64 	%rd1003, [%rd1002];
	ld.volatile.u64 	%rd1004, [%rd1003];
	ld.volatile.u64 	%rd1005, [%rd1004];
	ld.volatile.u64 	%rd1006, [%rd1005];
	ld.volatile.u64 	%rd1007, [%rd1006];
	add.s32 	%r8, %r8, 1000;
	setp.ne.s32 	%p1, %r8, 2000;
	@%p1 bra 	$L__BB2_1;
	membar.gl;
	ret;

}


// ===== COMPILED SASS (sm_100) =====

	.target	sm_100

	.elftype	@"ET_EXEC"


//--------------------- .note.nv.tkinfo           --------------------------
	.section	.note.nv.tkinfo,"",@"SHT_NOTE"
	.sectionflags	@"SHF_NOTE_NV_TKINFO"
	.tkinfo
        /*0018*/ 	.word	0x00000002
        /*0030*/ 	.string	""
        /*0030*/ 	.string	"ptxas"
        /*0030*/ 	.string	"Cuda compilation tools, release 13.0, V13.0.88"
        /*0030*/ 	.string	"Build cuda_13.0.r13.0/compiler.36424714_0"
        /*0030*/ 	.string	"-arch sm_100 -m 64 "



//--------------------- .note.nv.cuinfo           --------------------------
	.section	.note.nv.cuinfo,"",@"SHT_NOTE"
	.sectionflags	@"SHF_NOTE_NV_CUINFO"
        /*0018*/ 	.short	0x0002
        /*001a*/ 	.short	0x0064
        /*001c*/ 	.short	0x0082
	.zero		2


//--------------------- .nv.info                  --------------------------
	.section	.nv.info,"",@"SHT_CUDA_INFO"
	.align	4


	//----- nvinfo : EIATTR_REGCOUNT
	.align		4
        /*0000*/ 	.byte	0x04, 0x2f
        /*0002*/ 	.short	(.L_1 - .L_0)
	.align		4
.L_0:
        /*0004*/ 	.word	index@(_Z10testKernelPPmS0_iS_)
        /*0008*/ 	.word	0x00000004


	//----- nvinfo : EIATTR_FRAME_SIZE
	.align		4
.L_1:
        /*000c*/ 	.byte	0x04, 0x11
        /*000e*/ 	.short	(.L_3 - .L_2)
	.align		4
.L_2:
        /*0010*/ 	.word	index@(_Z10testKernelPPmS0_iS_)
        /*0014*/ 	.word	0x00000000


	//----- nvinfo : EIATTR_REGCOUNT
	.align		4
.L_3:
        /*0018*/ 	.byte	0x04, 0x2f
        /*001a*/ 	.short	(.L_5 - .L_4)
	.align		4
.L_4:
        /*001c*/ 	.word	index@(_Z12chaseKernel1PPmS0_iS_)
        /*0020*/ 	.word	0x00000014


	//----- nvinfo : EIATTR_FRAME_SIZE
	.align		4
.L_5:
        /*0024*/ 	.byte	0x04, 0x11
        /*0026*/ 	.short	(.L_7 - .L_6)
	.align		4
.L_6:
        /*0028*/ 	.word	index@(_Z12chaseKernel1PPmS0_iS_)
        /*002c*/ 	.word	0x00000000


	//----- nvinfo : EIATTR_REGCOUNT
	.align		4
.L_7:
        /*0030*/ 	.byte	0x04, 0x2f
        /*0032*/ 	.short	(.L_9 - .L_8)
	.align		4
.L_8:
        /*0034*/ 	.word	index@(_Z12chaseKernel2PPmS0_iS_)
        /*0038*/ 	.word	0x00000014


	//----- nvinfo : EIATTR_FRAME_SIZE
	.align		4
.L_9:
        /*003c*/ 	.byte	0x04, 0x11
        /*003e*/ 	.short	(.L_11 - .L_10)
	.align		4
.L_10:
        /*0040*/ 	.word	index@(_Z12chaseKernel2PPmS0_iS_)
        /*0044*/ 	.word	0x00000000


	//----- nvinfo : EIATTR_MIN_STACK_SIZE
	.align		4
.L_11:
        /*0048*/ 	.byte	0x04, 0x12
        /*004a*/ 	.short	(.L_13 - .L_12)
	.align		4
.L_12:
        /*004c*/ 	.word	index@(_Z12chaseKernel2PPmS0_iS_)
        /*0050*/ 	.word	0x00000000


	//----- nvinfo : EIATTR_MIN_STACK_SIZE
	.align		4
.L_13:
        /*0054*/ 	.byte	0x04, 0x12
        /*0056*/ 	.short	(.L_15 - .L_14)
	.align		4
.L_14:
        /*0058*/ 	.word	index@(_Z12chaseKernel1PPmS0_iS_)
        /*005c*/ 	.word	0x00000000


	//----- nvinfo : EIATTR_MIN_STACK_SIZE
	.align		4
.L_15:
        /*0060*/ 	.byte	0x04, 0x12
        /*0062*/ 	.short	(.L_17 - .L_16)
	.align		4
.L_16:
        /*0064*/ 	.word	index@(_Z10testKernelPPmS0_iS_)
        /*0068*/ 	.word	0x00000000
.L_17:


//--------------------- .nv.compat                --------------------------
	.section	.nv.compat,"",@"SHT_CUDA_COMPAT_INFO"
	.align	4
        /*0000*/ 	.byte	0x02, 0x09, 0x00, 0x00, 0x02, 0x02, 0x01, 0x00, 0x02, 0x05, 0x05, 0x00, 0x03, 0x07, 0x01, 0x01
        /*0010*/ 	.byte	0x02, 0x03, 0x00, 0x00, 0x02, 0x06, 0x01, 0x00, 0x04, 0x0b, 0x08, 0x00, 0x09, 0x00, 0x00, 0x00
        /*0020*/ 	.byte	0x00, 0x00, 0x00, 0x00


//--------------------- .nv.info._Z12chaseKernel2PPmS0_iS_ --------------------------
	.section	.nv.info._Z12chaseKernel2PPmS0_iS_,"",@"SHT_CUDA_INFO"
	.sectionflags	@""
	.align	4


	//----- nvinfo : EIATTR_CUDA_API_VERSION
	.align		4
        /*0000*/ 	.byte	0x04, 0x37
        /*0002*/ 	.short	(.L_19 - .L_18)
.L_18:
        /*0004*/ 	.word	0x00000082


	//----- nvinfo : EIATTR_KPARAM_INFO
	.align		4
.L_19:
        /*0008*/ 	.byte	0x04, 0x17
        /*000a*/ 	.short	(.L_21 - .L_20)
.L_20:
        /*000c*/ 	.word	0x00000000
        /*0010*/ 	.short	0x0003
        /*0012*/ 	.short	0x0018
        /*0014*/ 	.byte	0x00, 0xf5, 0x21, 0x00


	//----- nvinfo : EIATTR_KPARAM_INFO
	.align		4
.L_21:
        /*0018*/ 	.byte	0x04, 0x17
        /*001a*/ 	.short	(.L_23 - .L_22)
.L_22:
        /*001c*/ 	.word	0x00000000
        /*0020*/ 	.short	0x0002
        /*0022*/ 	.short	0x0010
        /*0024*/ 	.byte	0x00, 0xf0, 0x11, 0x00


	//----- nvinfo : EIATTR_KPARAM_INFO
	.align		4
.L_23:
        /*0028*/ 	.byte	0x04, 0x17
        /*002a*/ 	.short	(.L_25 - .L_24)
.L_24:
        /*002c*/ 	.word	0x00000000
        /*0030*/ 	.short	0x0001
        /*0032*/ 	.short	0x0008
        /*0034*/ 	.byte	0x00, 0xf5, 0x21, 0x00


	//----- nvinfo : EIATTR_KPARAM_INFO
	.align		4
.L_25:
        /*0038*/ 	.byte	0x04, 0x17
        /*003a*/ 	.short	(.L_27 - .L_26)
.L_26:
        /*003c*/ 	.word	0x00000000
        /*0040*/ 	.short	0x0000
        /*0042*/ 	.short	0x0000
        /*0044*/ 	.byte	0x00, 0xf5, 0x21, 0x00


	//----- nvinfo : EIATTR_SPARSE_MMA_MASK
	.align		4
.L_27:
        /*0048*/ 	.byte	0x03, 0x50
        /*004a*/ 	.short	0x0000


	//----- nvinfo : EIATTR_MAXREG_COUNT
	.align		4
        /*004c*/ 	.byte	0x03, 0x1b
        /*004e*/ 	.short	0x00ff


	//----- nvinfo : EIATTR_MERCURY_ISA_VERSION
	.align		4
        /*0050*/ 	.byte	0x03, 0x5f
        /*0052*/ 	.short	0x0101


	//----- nvinfo : EIATTR_VRC_CTA_INIT_COUNT
	.align		4
        /*0054*/ 	.byte	0x02, 0x4a
	.zero		1
	.zero		1


	//----- nvinfo : EIATTR_EXIT_INSTR_OFFSETS
	.align		4
        /*0058*/ 	.byte	0x04, 0x1c
        /*005a*/ 	.short	(.L_29 - .L_28)


	//   ....[0]....
.L_28:
        /*005c*/ 	.word	0x00003f90


	//----- nvinfo : EIATTR_CBANK_PARAM_SIZE
	.align		4
.L_29:
        /*0060*/ 	.byte	0x03, 0x19
        /*0062*/ 	.short	0x0020


	//----- nvinfo : EIATTR_PARAM_CBANK
	.align		4
        /*0064*/ 	.byte	0x04, 0x0a
        /*0066*/ 	.short	(.L_31 - .L_30)
	.align		4
.L_30:
        /*0068*/ 	.word	index@(.nv.constant0._Z12chaseKernel2PPmS0_iS_)
        /*006c*/ 	.short	0x0380
        /*006e*/ 	.short	0x0020


	//----- nvinfo : EIATTR_SW_WAR
	.align		4
.L_31:
        /*0070*/ 	.byte	0x04, 0x36
        /*0072*/ 	.short	(.L_33 - .L_32)
.L_32:
        /*0074*/ 	.word	0x00000008
.L_33:


//--------------------- .nv.info._Z12chaseKernel1PPmS0_iS_ --------------------------
	.section	.nv.info._Z12chaseKernel1PPmS0_iS_,"",@"SHT_CUDA_INFO"
	.sectionflags	@""
	.align	4


	//----- nvinfo : EIATTR_CUDA_API_VERSION
	.align		4
        /*0000*/ 	.byte	0x04, 0x37
        /*0002*/ 	.short	(.L_35 - .L_34)
.L_34:
        /*0004*/ 	.word	0x00000082


	//----- nvinfo : EIATTR_KPARAM_INFO
	.align		4
.L_35:
        /*0008*/ 	.byte	0x04, 0x17
        /*000a*/ 	.short	(.L_37 - .L_36)
.L_36:
        /*000c*/ 	.word	0x00000000
        /*0010*/ 	.short	0x0003
        /*0012*/ 	.short	0x0018
        /*0014*/ 	.byte	0x00, 0xf5, 0x21, 0x00


	//----- nvinfo : EIATTR_KPARAM_INFO
	.align		4
.L_37:
        /*0018*/ 	.byte	0x04, 0x17
        /*001a*/ 	.short	(.L_39 - .L_38)
.L_38:
        /*001c*/ 	.word	0x00000000
        /*0020*/ 	.short	0x0002
        /*0022*/ 	.short	0x0010
        /*0024*/ 	.byte	0x00, 0xf0, 0x11, 0x00


	//----- nvinfo : EIATTR_KPARAM_INFO
	.align		4
.L_39:
        /*0028*/ 	.byte	0x04, 0x17
        /*002a*/ 	.short	(.L_41 - .L_40)
.L_40:
        /*002c*/ 	.word	0x00000000
        /*0030*/ 	.short	0x0001
        /*0032*/ 	.short	0x0008
        /*0034*/ 	.byte	0x00, 0xf5, 0x21, 0x00


	//----- nvinfo : EIATTR_KPARAM_INFO
	.align		4
.L_41:
        /*0038*/ 	.byte	0x04, 0x17
        /*003a*/ 	.short	(.L_43 - .L_42)
.L_42:
        /*003c*/ 	.word	0x00000000
        /*0040*/ 	.short	0x0000
        /*0042*/ 	.short	0x0000
        /*0044*/ 	.byte	0x00, 0xf5, 0x21, 0x00


	//----- nvinfo : EIATTR_SPARSE_MMA_MASK
	.align		4
.L_43:
        /*0048*/ 	.byte	0x03, 0x50
        /*004a*/ 	.short	0x0000


	//----- nvinfo : EIATTR_MAXREG_COUNT
	.align		4
        /*004c*/ 	.byte	0x03, 0x1b
        /*004e*/ 	.short	0x00ff


	//----- nvinfo : EIATTR_MERCURY_ISA_VERSION
	.align		4
        /*0050*/ 	.byte	0x03, 0x5f
        /*0052*/ 	.short	0x0101


	//----- nvinfo : EIATTR_VRC_CTA_INIT_COUNT
	.align		4
        /*0054*/ 	.byte	0x02, 0x4a
	.zero		1
	.zero		1


	//----- nvinfo : EIATTR_EXIT_INSTR_OFFSETS
	.align		4
        /*0058*/ 	.byte	0x04, 0x1c
        /*005a*/ 	.short	(.L_45 - .L_44)


	//   ....[0]....
.L_44:
        /*005c*/ 	.word	0x00003fd0


	//----- nvinfo : EIATTR_CBANK_PARAM_SIZE
	.align		4
.L_45:
        /*0060*/ 	.byte	0x03, 0x19
        /*0062*/ 	.short	0x0020


	//----- nvinfo : EIATTR_PARAM_CBANK
	.align		4
        /*0064*/ 	.byte	0x04, 0x0a
        /*0066*/ 	.short	(.L_47 - .L_46)
	.align		4
.L_46:
        /*0068*/ 	.word	index@(.nv.constant0._Z12chaseKernel1PPmS0_iS_)
        /*006c*/ 	.short	0x0380
        /*006e*/ 	.short	0x0020


	//----- nvinfo : EIATTR_SW_WAR
	.align		4
.L_47:
        /*0070*/ 	.byte	0x04, 0x36
        /*0072*/ 	.short	(.L_49 - .L_48)
.L_48:
        /*0074*/ 	.word	0x00000008
.L_49:


//--------------------- .nv.info._Z10testKernelPPmS0_iS_ --------------------------
	.section	.nv.info._Z10testKernelPPmS0_iS_,"",@"SHT_CUDA_INFO"
	.sectionflags	@""
	.align	4


	//----- nvinfo : EIATTR_CUDA_API_VERSION
	.align		4
        /*0000*/ 	.byte	0x04, 0x37
        /*0002*/ 	.short	(.L_51 - .L_50)
.L_50:
        /*0004*/ 	.word	0x00000082


	//----- nvinfo : EIATTR_KPARAM_INFO
	.align		4
.L_51:
        /*0008*/ 	.byte	0x04, 0x17
        /*000a*/ 	.short	(.L_53 - .L_52)
.L_52:
        /*000c*/ 	.word	0x00000000
        /*0010*/ 	.short	0x0003
        /*0012*/ 	.short	0x0018
        /*0014*/ 	.byte	0x00, 0xf5, 0x21, 0x00


	//----- nvinfo : EIATTR_KPARAM_INFO
	.align		4
.L_53:
        /*0018*/ 	.byte	0x04, 0x17
        /*001a*/ 	.short	(.L_55 - .L_54)
.L_54:
        /*001c*/ 	.word	0x00000000
        /*0020*/ 	.short	0x0002
        /*0022*/ 	.short	0x0010
        /*0024*/ 	.byte	0x00, 0xf0, 0x11, 0x00


	//----- nvinfo : EIATTR_KPARAM_INFO
	.align		4
.L_55:
        /*0028*/ 	.byte	0x04, 0x17
        /*002a*/ 	.short	(.L_57 - .L_56)
.L_56:
        /*002c*/ 	.word	0x00000000
        /*0030*/ 	.short	0x0001
        /*0032*/ 	.short	0x0008
        /*0034*/ 	.byte	0x00, 0xf5, 0x21, 0x00


	//----- nvinfo : EIATTR_KPARAM_INFO
	.align		4
.L_57:
        /*0038*/ 	.byte	0x04, 0x17
        /*003a*/ 	.short	(.L_59 - .L_58)
.L_58:
        /*003c*/ 	.word	0x00000000
        /*0040*/ 	.short	0x0000
        /*0042*/ 	.short	0x0000
        /*0044*/ 	.byte	0x00, 0xf5, 0x21, 0x00


	//----- nvinfo : EIATTR_SPARSE_MMA_MASK
	.align		4
.L_59:
        /*0048*/ 	.byte	0x03, 0x50
        /*004a*/ 	.short	0x0000


	//----- nvinfo : EIATTR_MAXREG_COUNT
	.align		4
        /*004c*/ 	.byte	0x03, 0x1b
        /*004e*/ 	.short	0x00ff


	//----- nvinfo : EIATTR_MERCURY_ISA_VERSION
	.align		4
        /*0050*/ 	.byte	0x03, 0x5f
        /*0052*/ 	.short	0x0101


	//----- nvinfo : EIATTR_VRC_CTA_INIT_COUNT
	.align		4
        /*0054*/ 	.byte	0x02, 0x4a
	.zero		1
	.zero		1


	//----- nvinfo : EIATTR_EXIT_INSTR_OFFSETS
	.align		4
        /*0058*/ 	.byte	0x04, 0x1c
        /*005a*/ 	.short	(.L_61 - .L_60)


	//   ....[0]....
.L_60:
        /*005c*/ 	.word	0x00000050


	//----- nvinfo : EIATTR_CBANK_PARAM_SIZE
	.align		4
.L_61:
        /*0060*/ 	.byte	0x03, 0x19
        /*0062*/ 	.short	0x0020


	//----- nvinfo : EIATTR_PARAM_CBANK
	.align		4
        /*0064*/ 	.byte	0x04, 0x0a
        /*0066*/ 	.short	(.L_63 - .L_62)
	.align		4
.L_62:
        /*0068*/ 	.word	index@(.nv.constant0._Z10testKernelPPmS0_iS_)
        /*006c*/ 	.short	0x0380
        /*006e*/ 	.short	0x0020


	//----- nvinfo : EIATTR_SW_WAR
	.align		4
.L_63:
        /*0070*/ 	.byte	0x04, 0x36
        /*0072*/ 	.short	(.L_65 - .L_64)
.L_64:
        /*0074*/ 	.word	0x00000008
.L_65:


//--------------------- .nv.callgraph             --------------------------
	.section	.nv.callgraph,"",@"SHT_CUDA_CALLGRAPH"
	.align	4
	.sectionentsize	8
	.align		4
        /*0000*/ 	.word	0x00000000
	.align		4
        /*0004*/ 	.word	0xffffffff
	.align		4
        /*0008*/ 	.word	0x00000000
	.align		4
        /*000c*/ 	.word	0xfffffffe
	.align		4
        /*0010*/ 	.word	0x00000000
	.align		4
        /*0014*/ 	.word	0xfffffffd
	.align		4
        /*0018*/ 	.word	0x00000000
	.align		4
        /*001c*/ 	.word	0xfffffffc


//--------------------- .text._Z12chaseKernel2PPmS0_iS_ --------------------------
	.section	.text._Z12chaseKernel2PPmS0_iS_,"ax",@progbits
	.align	128
        .global         _Z12chaseKernel2PPmS0_iS_
        .type           _Z12chaseKernel2PPmS0_iS_,@function
        .size           _Z12chaseKernel2PPmS0_iS_,(.L_x_5 - _Z12chaseKernel2PPmS0_iS_)
        .other          _Z12chaseKernel2PPmS0_iS_,@"STO_CUDA_ENTRY STV_DEFAULT"
_Z12chaseKernel2PPmS0_iS_:
.text._Z12chaseKernel2PPmS0_iS_:
[----:B------:R-:W-:Y:S01]  /*0000*/  LDC R1, c[0x0][0x37c] ;  /* 0x0000df00ff017b82 */ /* 0x000fe20000000800 */
[----:B------:R-:W0:Y:S07]  /*0010*/  S2R R5, SR_TID.X ;  /* 0x0000000000057919 */ /* 0x000e2e0000002100 */
[----:B------:R-:W0:Y:S01]  /*0020*/  S2UR UR4, SR_CTAID.X ;  /* 0x00000000000479c3 */ /* 0x000e220000002500 */
[----:B------:R-:W1:Y:S07]  /*0030*/  LDCU.64 UR6, c[0x0][0x358] ;  /* 0x00006b00ff0677ac */ /* 0x000e6e0008000a00 */
[----:B------:R-:W0:Y:S08]  /*0040*/  LDC R0, c[0x0][0x360] ;  /* 0x0000d800ff007b82 */ /* 0x000e300000000800 */
[----:B------:R-:W2:Y:S01]  /*0050*/  LDC.64 R2, c[0x0][0x388] ;  /* 0x0000e200ff027b82 */ /* 0x000ea20000000a00 */
[----:B0-----:R-:W-:-:S04]  /*0060*/  IMAD R5, R0, UR4, R5 ;  /* 0x0000000400057c24 */ /* 0x001fc8000f8e0205 */
[----:B--2---:R-:W-:-:S06]  /*0070*/  IMAD.WIDE R2, R5, 0x8, R2 ;  /* 0x0000000805027825 */ /* 0x004fcc00078e0202 */
[----:B-1----:R-:W5:Y:S01]  /*0080*/  LDG.E.64 R2, desc[UR6][R2.64] ;  /* 0x0000000602027981 */ /* 0x002f62000c1e1b00 */
[----:B------:R-:W-:-:S05]  /*0090*/  UMOV UR4, URZ ;  /* 0x000000ff00047c82 */ /* 0x000fca0008000000 */
.L_x_0:
[----:B-----5:R-:W2:Y:S04]  /*00a0*/  LD.E.64.STRONG.SYS R2, desc[UR6][R2.64] ;  /* 0x0000000602027980 */ /* 0x020ea8000c115b00 */
[----:B--2---:R-:W2:Y:S04]  /*00b0*/  LD.E.64.STRONG.SYS R4, desc[UR6][R2.64] ;  /* 0x0000000602047980 */ /* 0x004ea8000c115b00 */
[----:B--2---:R-:W2:Y:S04]  /*00c0*/  LD.E.64.STRONG.SYS R4, desc[UR6][R4.64] ;  /* 0x0000000604047980 */ /* 0x004ea8000c115b00 */
[----:B0-2---:R-:W2:Y:S04]  /*00d0*/  LD.E.64.STRONG.SYS R6, desc[UR6][R4.64] ;  /* 0x0000000604067980 */ /* 0x005ea8000c115b00 */
[----:B--2---:R-:W2:Y:S04]  /*00e0*/  LD.E.64.STRONG.SYS R6, desc[UR6][R6.64] ;  /* 0x0000000606067980 */ /* 0x004ea8000c115b00 */
        /* <DEDUP_REMOVED lines=993> */
[----:B--2---:R-:W2:Y:S01]  /*3f00*/  LD.E.64.STRONG.SYS R6, desc[UR6][R6.64] ;  /* 0x0000000606067980 */ /* 0x004ea2000c115b00 */
[----:B------:R-:W-:-:S04]  /*3f10*/  UIADD3 UR4, UPT, UPT, UR4, 0x3e8, URZ ;  /* 0x000003e804047890 */ /* 0x000fc8000fffe0ff */
[----:B------:R-:W-:Y:S01]  /*3f20*/  UISETP.NE.AND UP0, UPT, UR4, 0x7d0, UPT ;  /* 0x000007d00400788c */ /* 0x000fe2000bf05270 */
[----:B--2---:R0:W5:Y:S08]  /*3f30*/  LD.E.64.STRONG.SYS R2, desc[UR6][R6.64] ;  /* 0x0000000606027980 */ /* 0x004170000c115b00 */
[----:B------:R-:W-:Y:S05]  /*3f40*/  BRA.U UP0, `(.L_x_0) ;  /* 0xffffffc100547547 */ /* 0x000fea000b83ffff */
[----:B------:R-:W-:Y:S06]  /*3f50*/  MEMBAR.SC.GPU ;  /* 0x0000000000007992 */ /* 0x000fec0000002000 */
[----:B------:R-:W-:-:S00]  /*3f60*/  ERRBAR ;  /* 0x00000000000079ab */ /* 0x000fc00000000000 */
[----:B------:R-:W-:Y:S06]  /*3f70*/  CGAERRBAR ;  /* 0x00000000000075ab */ /* 0x000fec0000000000 */
[----:B------:R-:W-:Y:S01]  /*3f80*/  CCTL.IVALL ;  /* 0x00000000ff00798f */ /* 0x000fe20002000000 */
[----:B------:R-:W-:Y:S05]  /*3f90*/  EXIT ;  /* 0x000000000000794d */ /* 0x000fea0003800000 */
.L_x_1:
[----:B------:R-:W-:-:S00]  /*3fa0*/  BRA `(.L_x_1) ;  /* 0xfffffffc00fc7947 */ /* 0x000fc0000383ffff */
[----:B------:R-:W-:-:S00]  /*3fb0*/  NOP ;  /* 0x0000000000007918 */ /* 0x000fc00000000000 */
        /* <DEDUP_REMOVED lines=12> */
.L_x_5:


//--------------------- .text._Z12chaseKernel1PPmS0_iS_ --------------------------
	.section	.text._Z12chaseKernel1PPmS0_iS_,"ax",@progbits
	.align	128
        .global         _Z12chaseKernel1PPmS0_iS_
        .type           _Z12chaseKernel1PPmS0_iS_,@function
        .size           _Z12chaseKernel1PPmS0_iS_,(.L_x_6 - _Z12chaseKernel1PPmS0_iS_)
        .other          _Z12chaseKernel1PPmS0_iS_,@"STO_CUDA_ENTRY STV_DEFAULT"
_Z12chaseKernel1PPmS0_iS_:
.text._Z12chaseKernel1PPmS0_iS_:
[----:B------:R-:W-:Y:S01]  /*0000*/  LDC R1, c[0x0][0x37c] ;  /* 0x0000df00ff017b82 */ /* 0x000fe20000000800 */
[----:B------:R-:W0:Y:S07]  /*0010*/  S2R R5, SR_TID.X ;  /* 0x0000000000057919 */ /* 0x000e2e0000002100 */
[----:B------:R-:W0:Y:S01]  /*0020*/  S2UR UR4, SR_CTAID.X ;  /* 0x00000000000479c3 */ /* 0x000e220000002500 */
[----:B------:R-:W1:Y:S07]  /*0030*/  LDCU.64 UR6, c[0x0][0x358] ;  /* 0x00006b00ff0677ac */ /* 0x000e6e0008000a00 */
[----:B------:R-:W0:Y:S08]  /*0040*/  LDC R0, c[0x0][0x360] ;  /* 0x0000d800ff007b82 */ /* 0x000e300000000800 */
[----:B------:R-:W2:Y:S01]  /*0050*/  LDC.64 R2, c[0x0][0x388] ;  /* 0x0000e200ff027b82 */ /* 0x000ea20000000a00 */
[----:B0-----:R-:W-:-:S04]  /*0060*/  IMAD R5, R0, UR4, R5 ;  /* 0x0000000400057c24 */ /* 0x001fc8000f8e0205 */
[----:B--2---:R-:W-:Y:S01]  /*0070*/  IMAD.WIDE R2, R5, 0x8, R2 ;  /* 0x0000000805027825 */ /* 0x004fe200078e0202 */
[----:B------:R-:W-:Y:S06]  /*0080*/  MEMBAR.SC.GPU ;  /* 0x0000000000007992 */ /* 0x000fec0000002000 */
[----:B------:R-:W-:-:S00]  /*0090*/  ERRBAR ;  /* 0x00000000000079ab */ /* 0x000fc00000000000 */
[----:B------:R-:W-:Y:S06]  /*00a0*/  CGAERRBAR ;  /* 0x00000000000075ab */ /* 0x000fec0000000000 */
[----:B------:R-:W-:Y:S04]  /*00b0*/  CCTL.IVALL ;  /* 0x00000000ff00798f */ /* 0x000fe80002000000 */
[----:B-1----:R-:W5:Y:S01]  /*00c0*/  LDG.E.64 R2, desc[UR6][R2.64] ;  /* 0x0000000602027981 */ /* 0x002f62000c1e1b00 */
[----:B------:R-:W-:-:S05]  /*00d0*/  UMOV UR4, URZ ;  /* 0x000000ff00047c82 */ /* 0x000fca0008000000 */
.L_x_2:
        /* <DEDUP_REMOVED lines=1008> */
.L_x_3:
        /* <DEDUP_REMOVED lines=10> */
.L_x_6:


//--------------------- .text._Z10testKernelPPmS0_iS_ --------------------------
	.section	.text._Z10testKernelPPmS0_iS_,"ax",@progbits
	.align	128
        .global         _Z10testKernelPPmS0_iS_
        .type           _Z10testKernelPPmS0_iS_,@function
        .size           _Z10testKernelPPmS0_iS_,(.L_x_7 - _Z10testKernelPPmS0_iS_)
        .other          _Z10testKernelPPmS0_iS_,@"STO_CUDA_ENTRY STV_DEFAULT"
_Z10testKernelPPmS0_iS_:
.text._Z10testKernelPPmS0_iS_:
[----:B------:R-:W-:Y:S01]  /*0000*/  LDC R1, c[0x0][0x37c] ;  /* 0x0000df00ff017b82 */ /* 0x000fe20000000800 */
[----:B------:R-:W-:Y:S06]  /*0010*/  MEMBAR.SC.GPU ;  /* 0x0000000000007992 */ /* 0x000fec0000002000 */
[----:B------:R-:W-:-:S00]  /*0020*/  ERRBAR ;  /* 0x00000000000079ab */ /* 0x000fc00000000000 */
[----:B------:R-:W-:Y:S06]  /*0030*/  CGAERRBAR ;  /* 0x00000000000075ab */ /* 0x000fec0000000000 */
[----:B------:R-:W-:Y:S01]  /*0040*/  CCTL.IVALL ;  /* 0x00000000ff00798f */ /* 0x000fe20002000000 */
[----:B------:R-:W-:Y:S05]  /*0050*/  EXIT ;  /* 0x000000000000794d */ /* 0x000fea0003800000 */
.L_x_4:
        /* <DEDUP_REMOVED lines=10> */
.L_x_7:


//--------------------- .nv.shared.reserved.0     --------------------------
	.section	.nv.shared.reserved.0,"aw",@nobits
	.weak		__nv_reservedSMEM_offset_0_alias
	.size		__nv_reservedSMEM_offset_0_alias, 0, 64
	.other		__nv_reservedSMEM_offset_0_alias,@"STO_CUDA_RESERVED_SHARED STV_DEFAULT"
__nv_reservedSMEM_offset_0_alias:
	.zero		0
	.zero		64


//--------------------- .nv.constant0._Z12chaseKernel2PPmS0_iS_ --------------------------
	.section	.nv.constant0._Z12chaseKernel2PPmS0_iS_,"a",@progbits
	.sectionflags	@""
	.align	4
.nv.constant0._Z12chaseKernel2PPmS0_iS_:
	.zero		928


//--------------------- .nv.constant0._Z12chaseKernel1PPmS0_iS_ --------------------------
	.section	.nv.constant0._Z12chaseKernel1PPmS0_iS_,"a",@progbits
	.sectionflags	@""
	.align	4
.nv.constant0._Z12chaseKernel1PPmS0_iS_:
	.zero		928


//--------------------- .nv.constant0._Z10testKernelPPmS0_iS_ --------------------------
	.section	.nv.constant0._Z10testKernelPPmS0_iS_,"a",@progbits
	.sectionflags	@""
	.align	4
.nv.constant0._Z10testKernelPPmS0_iS_:
	.zero		928


//--------------------- SYMBOLS --------------------------

	.type		.nv.reservedSmem.offset0,@object
	.size		.nv.reservedSmem.offset0,0x4
